// auto-generated by cutlass_sweep.gemm — config: {"arch": "sm_90", "cluster_m": 4, "cluster_n": 4, "dtype": "bf16", "dtype_b": "bf16", "layout": "nt", "stages": 0, "tile_k": 64, "tile_m": 128, "tile_n": 128}
#include "cutlass/cutlass.h"
#include "cutlass/gemm/collective/collective_builder.hpp"
#include "cutlass/gemm/device/gemm_universal_adapter.h"
#include "cutlass/gemm/kernel/gemm_universal.hpp"
#include "cutlass/epilogue/collective/collective_builder.hpp"

using ElemA = cutlass::bfloat16_t;
using ElemB = cutlass::bfloat16_t;
using ElemCD = cutlass::bfloat16_t;
using Acc  = float;
using TileShape    = cute::Shape<cute::_128, cute::_128, cute::_64>;
using ClusterShape = cute::Shape<cute::_4, cute::_4, cute::_1>;

using CollectiveEpilogue = typename cutlass::epilogue::collective::CollectiveBuilder<
    cutlass::arch::Sm90, cutlass::arch::OpClassTensorOp,
    TileShape, ClusterShape,
    cutlass::epilogue::collective::EpilogueTileAuto,
    Acc, Acc,
    ElemCD, cutlass::layout::RowMajor, 128 / cutlass::sizeof_bits<ElemCD>::value,
    ElemCD, cutlass::layout::RowMajor, 128 / cutlass::sizeof_bits<ElemCD>::value,
    cutlass::epilogue::collective::EpilogueScheduleAuto
  >::CollectiveOp;

using CollectiveMainloop = typename cutlass::gemm::collective::CollectiveBuilder<
    cutlass::arch::Sm90, cutlass::arch::OpClassTensorOp,
    ElemA, cutlass::layout::RowMajor, 128 / cutlass::sizeof_bits<ElemA>::value,
    ElemB, cutlass::layout::ColumnMajor, 128 / cutlass::sizeof_bits<ElemB>::value,
    Acc,
    TileShape, ClusterShape,
    cutlass::gemm::collective::StageCountAutoCarveout<static_cast<int>(sizeof(typename CollectiveEpilogue::SharedStorage))>,
    cutlass::gemm::collective::KernelScheduleAuto
  >::CollectiveOp;

using GemmKernel = cutlass::gemm::kernel::GemmUniversal<
    cute::Shape<int,int,int,int>,
    CollectiveMainloop,
    CollectiveEpilogue
>;
using Gemm = cutlass::gemm::device::GemmUniversalAdapter<GemmKernel>;

// Force the device kernel symbol into the cubin without needing a host main.
auto* _anchor = &cutlass::device_kernel<GemmKernel>;


// ===== COMPILED SASS (sm_90a) =====

	.target	sm_90a

	.elftype	@"ET_EXEC"


//--------------------- .note.nv.tkinfo           --------------------------
	.section	.note.nv.tkinfo,"",@"SHT_NOTE"
	.sectionflags	@"SHF_NOTE_NV_TKINFO"
	.tkinfo
        /*0018*/ 	.word	0x00000002
        /*0030*/ 	.string	""
        /*0030*/ 	.string	"ptxas"
        /*0030*/ 	.string	"Cuda compilation tools, release 13.0, V13.0.88"
        /*0030*/ 	.string	"Build cuda_13.0.r13.0/compiler.36424714_0"
        /*0030*/ 	.string	"-arch sm_90a -m 64 "



//--------------------- .note.nv.cuinfo           --------------------------
	.section	.note.nv.cuinfo,"",@"SHT_NOTE"
	.sectionflags	@"SHF_NOTE_NV_CUINFO"
        /*0018*/ 	.short	0x0002
        /*001a*/ 	.short	0x005a
        /*001c*/ 	.short	0x0082
	.zero		2


//--------------------- .nv.info                  --------------------------
	.section	.nv.info,"",@"SHT_CUDA_INFO"
	.align	4


	//----- nvinfo : EIATTR_REGCOUNT
	.align		4
        /*0000*/ 	.byte	0x04, 0x2f
        /*0002*/ 	.short	(.L_15 - .L_14)
	.align		4
.L_14:
        /*0004*/ 	.word	index@(_ZN7cutlass13device_kernelINS_4gemm6kernel13GemmUniversalIN4cute5tupleIJiiiiEEENS1_10collective13CollectiveMmaINS1_34MainloopSm90TmaGmmaWarpSpecializedILi7ENS5_IJNS4_1CILi4EEESB_NSA_ILi1EEEEEENS1_35KernelTmaWarpSpecializedCooperativeEEENS5_IJNSA_ILi128EEESG_NSA_ILi64EEEEEENS_10bfloat16_tENS5_IJlSC_lEEESJ_SK_NS4_8TiledMMAINS4_8MMA_AtomIJNS4_4SM904GMMA28MMA_64x128x16_F32BF16BF16_SSILNSO_5MajorE0ELSQ_0ELNSO_7ScaleInE1ELSR_1EEEEEENS4_6LayoutINS5_IJNSA_ILi2EEESC_SC_EEENS5_IJSC_NSA_ILi0EEESX_EEEEENS5_IJNS4_10UnderscoreES10_S10_EEEEENS4_23SM90_TMA_LOAD_MULTICASTENS4_14ComposedLayoutINS4_7SwizzleILi3ELi4ELi3EEENS4_18smem_ptr_flag_bitsILi16EEENSU_INS5_IJNSA_ILi8EEESH_EEENS5_IJSH_SC_EEEEEEEvNS4_8identityES13_S1D_vS1E_EENS_8epilogue10collective6detail29Sm90TmaWarpSpecializedAdapterINS1H_15DefaultEpilogueISJ_SK_SK_NS1G_6thread17LinearCombinationISJ_Li1EffLNS1L_9ScaleType4KindE0ELNS_15FloatRoundStyleE2ESJ_EENS1_15EpilogueDefaultEEEEEvvEEEEvNT_6ParamsE)
        /*0008*/ 	.word	0x000000a8


	//----- nvinfo : EIATTR_FRAME_SIZE
	.align		4
.L_15:
        /*000c*/ 	.byte	0x04, 0x11
        /*000e*/ 	.short	(.L_17 - .L_16)
	.align		4
.L_16:
        /*0010*/ 	.word	index@(_ZN7cutlass13device_kernelINS_4gemm6kernel13GemmUniversalIN4cute5tupleIJiiiiEEENS1_10collective13CollectiveMmaINS1_34MainloopSm90TmaGmmaWarpSpecializedILi7ENS5_IJNS4_1CILi4EEESB_NSA_ILi1EEEEEENS1_35KernelTmaWarpSpecializedCooperativeEEENS5_IJNSA_ILi128EEESG_NSA_ILi64EEEEEENS_10bfloat16_tENS5_IJlSC_lEEESJ_SK_NS4_8TiledMMAINS4_8MMA_AtomIJNS4_4SM904GMMA28MMA_64x128x16_F32BF16BF16_SSILNSO_5MajorE0ELSQ_0ELNSO_7ScaleInE1ELSR_1EEEEEENS4_6LayoutINS5_IJNSA_ILi2EEESC_SC_EEENS5_IJSC_NSA_ILi0EEESX_EEEEENS5_IJNS4_10UnderscoreES10_S10_EEEEENS4_23SM90_TMA_LOAD_MULTICASTENS4_14ComposedLayoutINS4_7SwizzleILi3ELi4ELi3EEENS4_18smem_ptr_flag_bitsILi16EEENSU_INS5_IJNSA_ILi8EEESH_EEENS5_IJSH_SC_EEEEEEEvNS4_8identityES13_S1D_vS1E_EENS_8epilogue10collective6detail29Sm90TmaWarpSpecializedAdapterINS1H_15DefaultEpilogueISJ_SK_SK_NS1G_6thread17LinearCombinationISJ_Li1EffLNS1L_9ScaleType4KindE0ELNS_15FloatRoundStyleE2ESJ_EENS1_15EpilogueDefaultEEEEEvvEEEEvNT_6ParamsE)
        /*0014*/ 	.word	0x00000000


	//----- nvinfo : EIATTR_MIN_STACK_SIZE
	.align		4
.L_17:
        /*0018*/ 	.byte	0x04, 0x12
        /*001a*/ 	.short	(.L_19 - .L_18)
	.align		4
.L_18:
        /*001c*/ 	.word	index@(_ZN7cutlass13device_kernelINS_4gemm6kernel13GemmUniversalIN4cute5tupleIJiiiiEEENS1_10collective13CollectiveMmaINS1_34MainloopSm90TmaGmmaWarpSpecializedILi7ENS5_IJNS4_1CILi4EEESB_NSA_ILi1EEEEEENS1_35KernelTmaWarpSpecializedCooperativeEEENS5_IJNSA_ILi128EEESG_NSA_ILi64EEEEEENS_10bfloat16_tENS5_IJlSC_lEEESJ_SK_NS4_8TiledMMAINS4_8MMA_AtomIJNS4_4SM904GMMA28MMA_64x128x16_F32BF16BF16_SSILNSO_5MajorE0ELSQ_0ELNSO_7ScaleInE1ELSR_1EEEEEENS4_6LayoutINS5_IJNSA_ILi2EEESC_SC_EEENS5_IJSC_NSA_ILi0EEESX_EEEEENS5_IJNS4_10UnderscoreES10_S10_EEEEENS4_23SM90_TMA_LOAD_MULTICASTENS4_14ComposedLayoutINS4_7SwizzleILi3ELi4ELi3EEENS4_18smem_ptr_flag_bitsILi16EEENSU_INS5_IJNSA_ILi8EEESH_EEENS5_IJSH_SC_EEEEEEEvNS4_8identityES13_S1D_vS1E_EENS_8epilogue10collective6detail29Sm90TmaWarpSpecializedAdapterINS1H_15DefaultEpilogueISJ_SK_SK_NS1G_6thread17LinearCombinationISJ_Li1EffLNS1L_9ScaleType4KindE0ELNS_15FloatRoundStyleE2ESJ_EENS1_15EpilogueDefaultEEEEEvvEEEEvNT_6ParamsE)
        /*0020*/ 	.word	0x00000000
.L_19:


//--------------------- .nv.compat                --------------------------
	.section	.nv.compat,"",@"SHT_CUDA_COMPAT_INFO"
	.align	4
        /*0000*/ 	.byte	0x02, 0x09, 0x01, 0x00, 0x02, 0x02, 0x04, 0x00, 0x02, 0x05, 0x05, 0x00, 0x03, 0x07, 0x01, 0x01
        /*0010*/ 	.byte	0x02, 0x03, 0x01, 0x00, 0x02, 0x06, 0x01, 0x00, 0x04, 0x0b, 0x08, 0x00, 0x00, 0x00, 0x00, 0x00
        /*0020*/ 	.byte	0x00, 0x00, 0x00, 0x00


//--------------------- .nv.info._ZN7cutlass13device_kernelINS_4gemm6kernel13GemmUniversalIN4cute5tupleIJiiiiEEENS1_10collective13CollectiveMmaINS1_34MainloopSm90TmaGmmaWarpSpecializedILi7ENS5_IJNS4_1CILi4EEESB_NSA_ILi1EEEEEENS1_35KernelTmaWarpSpecializedCooperativeEEENS5_IJNSA_ILi128EEESG_NSA_ILi64EEEEEENS_10bfloat16_tENS5_IJlSC_lEEESJ_SK_NS4_8TiledMMAINS4_8MMA_AtomIJNS4_4SM904GMMA28MMA_64x128x16_F32BF16BF16_SSILNSO_5MajorE0ELSQ_0ELNSO_7ScaleInE1ELSR_1EEEEEENS4_6LayoutINS5_IJNSA_ILi2EEESC_SC_EEENS5_IJSC_NSA_ILi0EEESX_EEEEENS5_IJNS4_10UnderscoreES10_S10_EEEEENS4_23SM90_TMA_LOAD_MULTICASTENS4_14ComposedLayoutINS4_7SwizzleILi3ELi4ELi3EEENS4_18smem_ptr_flag_bitsILi16EEENSU_INS5_IJNSA_ILi8EEESH_EEENS5_IJSH_SC_EEEEEEEvNS4_8identityES13_S1D_vS1E_EENS_8epilogue10collective6detail29Sm90TmaWarpSpecializedAdapterINS1H_15DefaultEpilogueISJ_SK_SK_NS1G_6thread17LinearCombinationISJ_Li1EffLNS1L_9ScaleType4KindE0ELNS_15FloatRoundStyleE2ESJ_EENS1_15EpilogueDefaultEEEEEvvEEEEvNT_6ParamsE --------------------------
	.section	.nv.info._ZN7cutlass13device_kernelINS_4gemm6kernel13GemmUniversalIN4cute5tupleIJiiiiEEENS1_10collective13CollectiveMmaINS1_34MainloopSm90TmaGmmaWarpSpecializedILi7ENS5_IJNS4_1CILi4EEESB_NSA_ILi1EEEEEENS1_35KernelTmaWarpSpecializedCooperativeEEENS5_IJNSA_ILi128EEESG_NSA_ILi64EEEEEENS_10bfloat16_tENS5_IJlSC_lEEESJ_SK_NS4_8TiledMMAINS4_8MMA_AtomIJNS4_4SM904GMMA28MMA_64x128x16_F32BF16BF16_SSILNSO_5MajorE0ELSQ_0ELNSO_7ScaleInE1ELSR_1EEEEEENS4_6LayoutINS5_IJNSA_ILi2EEESC_SC_EEENS5_IJSC_NSA_ILi0EEESX_EEEEENS5_IJNS4_10UnderscoreES10_S10_EEEEENS4_23SM90_TMA_LOAD_MULTICASTENS4_14ComposedLayoutINS4_7SwizzleILi3ELi4ELi3EEENS4_18smem_ptr_flag_bitsILi16EEENSU_INS5_IJNSA_ILi8EEESH_EEENS5_IJSH_SC_EEEEEEEvNS4_8identityES13_S1D_vS1E_EENS_8epilogue10collective6detail29Sm90TmaWarpSpecializedAdapterINS1H_15DefaultEpilogueISJ_SK_SK_NS1G_6thread17LinearCombinationISJ_Li1EffLNS1L_9ScaleType4KindE0ELNS_15FloatRoundStyleE2ESJ_EENS1_15EpilogueDefaultEEEEEvvEEEEvNT_6ParamsE,"",@"SHT_CUDA_INFO"
	.sectionflags	@""
	.align	4


	//----- nvinfo : EIATTR_CUDA_API_VERSION
	.align		4
        /*0000*/ 	.byte	0x04, 0x37
        /*0002*/ 	.short	(.L_21 - .L_20)
.L_20:
        /*0004*/ 	.word	0x00000082


	//----- nvinfo : EIATTR_KPARAM_INFO
	.align		4
.L_21:
        /*0008*/ 	.byte	0x04, 0x17
        /*000a*/ 	.short	(.L_23 - .L_22)
.L_22:
        /*000c*/ 	.word	0x00000000
        /*0010*/ 	.short	0x0000
        /*0012*/ 	.short	0x0070
        /*0014*/ 	.byte	0x00, 0xf0, 0x01, 0x10


	//----- nvinfo : EIATTR_SPARSE_MMA_MASK
	.align		4
.L_23:
        /*0018*/ 	.byte	0x03, 0x50
        /*001a*/ 	.short	0x0000


	//----- nvinfo : EIATTR_MAXREG_COUNT
	.align		4
        /*001c*/ 	.byte	0x03, 0x1b
        /*001e*/ 	.short	0x00a8


	//----- nvinfo : EIATTR_NUM_BARRIERS
	.align		4
        /*0020*/ 	.byte	0x02, 0x4c
        /*0022*/ 	.byte	0x01
	.zero		1


	//----- nvinfo : EIATTR_EXTERNS
	.align		4
        /*0024*/ 	.byte	0x04, 0x0f
        /*0026*/ 	.short	(.L_25 - .L_24)


	//   ....[0]....
	.align		4
.L_24:
        /*0028*/ 	.word	index@(__assertfail)


	//----- nvinfo : EIATTR_MERCURY_ISA_VERSION
	.align		4
.L_25:
        /*002c*/ 	.byte	0x03, 0x5f
        /*002e*/ 	.short	0x0101


	//----- nvinfo : EIATTR_INT_WARP_WIDE_INSTR_OFFSETS
	.align		4
        /*0030*/ 	.byte	0x04, 0x31
        /*0032*/ 	.short	(.L_27 - .L_26)


	//   ....[0]....
.L_26:
        /*0034*/ 	.word	0x00000540


	//   ....[1]....
        /*0038*/ 	.word	0x00000560


	//   ....[2]....
        /*003c*/ 	.word	0x00000710


	//----- nvinfo : EIATTR_COOP_GROUP_MASK_REGIDS
	.align		4
.L_27:
        /*0040*/ 	.byte	0x04, 0x29
        /*0042*/ 	.short	(.L_29 - .L_28)


	//   ....[0]....
.L_28:
        /*0044*/ 	.word	0xffffffff


	//   ....[1]....
        /*0048*/ 	.word	0xffffffff


	//   ....[2]....
        /*004c*/ 	.word	0xffffffff


	//   ....[3]....
        /*0050*/ 	.word	0xffffffff


	//   ....[4]....
        /*0054*/ 	.word	0xffffffff


	//   ....[5]....
        /*0058*/ 	.word	0xffffffff


	//----- nvinfo : EIATTR_COOP_GROUP_INSTR_OFFSETS
	.align		4
.L_29:
        /*005c*/ 	.byte	0x04, 0x28
        /*005e*/ 	.short	(.L_31 - .L_30)


	//   ....[0]....
.L_30:
        /*0060*/ 	.word	0x00000060


	//   ....[1]....
        /*0064*/ 	.word	0x00000070


	//   ....[2]....
        /*0068*/ 	.word	0x00000130


	//   ....[3]....
        /*006c*/ 	.word	0x00000360


	//   ....[4]....
        /*0070*/ 	.word	0x00000880


	//   ....[5]....
        /*0074*/ 	.word	0x00001500


	//----- nvinfo : EIATTR_REG_RECONFIG
	.align		4
.L_31:
        /*0078*/ 	.byte	0x01, 0x54
	.zero		2


	//----- nvinfo : EIATTR_SYSCALL_OFFSETS
	.align		4
        /*007c*/ 	.byte	0x04, 0x46
        /*007e*/ 	.short	(.L_33 - .L_32)


	//   ....[0]....
.L_32:
        /*0080*/ 	.word	0x000016f0


	//----- nvinfo : EIATTR_MBARRIER_INSTR_OFFSETS
	.align		4
.L_33:
        /*0084*/ 	.byte	0x04, 0x39
        /*0086*/ 	.short	(.L_35 - .L_34)


	//   ....[0]....
.L_34:
        /*0088*/ 	.word	0x00000250
        /*008c*/ 	.word	0x000000ff
        /*0090*/ 	.word	0x00000000
        /*0094*/ 	.short	0x0100
        /*0096*/ 	.byte	0x08
	.zero		1


	//   ....[1]....
        /*0098*/ 	.word	0x00000260
        /*009c*/ 	.word	0x000000ff
        /*00a0*/ 	.word	0x00000038
        /*00a4*/ 	.short	0x0100
        /*00a6*/ 	.byte	0x08
	.zero		1


	//   ....[2]....
        /*00a8*/ 	.word	0x00000270
        /*00ac*/ 	.word	0x000000ff
        /*00b0*/ 	.word	0x00000008
        /*00b4*/ 	.short	0x0100
        /*00b6*/ 	.byte	0x08
	.zero		1


	//   ....[3]....
        /*00b8*/ 	.word	0x00000280
        /*00bc*/ 	.word	0x000000ff
        /*00c0*/ 	.word	0x00000040
        /*00c4*/ 	.short	0x0100
        /*00c6*/ 	.byte	0x08
	.zero		1


	//   ....[4]....
        /*00c8*/ 	.word	0x00000290
        /*00cc*/ 	.word	0x000000ff
        /*00d0*/ 	.word	0x00000010
        /*00d4*/ 	.short	0x0100
        /*00d6*/ 	.byte	0x08
	.zero		1


	//   ....[5]....
        /*00d8*/ 	.word	0x000002a0
        /*00dc*/ 	.word	0x000000ff
        /*00e0*/ 	.word	0x00000048
        /*00e4*/ 	.short	0x0100
        /*00e6*/ 	.byte	0x08
	.zero		1


	//   ....[6]....
        /*00e8*/ 	.word	0x000002b0
        /*00ec*/ 	.word	0x000000ff
        /*00f0*/ 	.word	0x00000018
        /*00f4*/ 	.short	0x0100
        /*00f6*/ 	.byte	0x08
	.zero		1


	//   ....[7]....
        /*00f8*/ 	.word	0x000002c0
        /*00fc*/ 	.word	0x000000ff
        /*0100*/ 	.word	0x00000050
        /*0104*/ 	.short	0x0100
        /*0106*/ 	.byte	0x08
	.zero		1


	//   ....[8]....
        /*0108*/ 	.word	0x000002d0
        /*010c*/ 	.word	0x000000ff
        /*0110*/ 	.word	0x00000020
        /*0114*/ 	.short	0x0100
        /*0116*/ 	.byte	0x08
	.zero		1


	//   ....[9]....
        /*0118*/ 	.word	0x000002e0
        /*011c*/ 	.word	0x000000ff
        /*0120*/ 	.word	0x00000058
        /*0124*/ 	.short	0x0100
        /*0126*/ 	.byte	0x08
	.zero		1


	//   ....[10]....
        /*0128*/ 	.word	0x000002f0
        /*012c*/ 	.word	0x000000ff
        /*0130*/ 	.word	0x00000028
        /*0134*/ 	.short	0x0100
        /*0136*/ 	.byte	0x08
	.zero		1


	//   ....[11]....
        /*0138*/ 	.word	0x00000300
        /*013c*/ 	.word	0x000000ff
        /*0140*/ 	.word	0x00000060
        /*0144*/ 	.short	0x0100
        /*0146*/ 	.byte	0x08
	.zero		1


	//   ....[12]....
        /*0148*/ 	.word	0x00000310
        /*014c*/ 	.word	0x000000ff
        /*0150*/ 	.word	0x00000030
        /*0154*/ 	.short	0x0100
        /*0156*/ 	.byte	0x08
	.zero		1


	//   ....[13]....
        /*0158*/ 	.word	0x00000320
        /*015c*/ 	.word	0x000000ff
        /*0160*/ 	.word	0x00000068
        /*0164*/ 	.short	0x0100
        /*0166*/ 	.byte	0x08
	.zero		1


	//   ....[14]....
        /*0168*/ 	.word	0x00000790
        /*016c*/ 	.word	0x000000ff
        /*0170*/ 	.word	0x00000080
        /*0174*/ 	.short	0x0100
        /*0176*/ 	.byte	0x06
	.zero		1


	//   ....[15]....
        /*0178*/ 	.word	0x00000830
        /*017c*/ 	.word	0x000000ff
        /*0180*/ 	.word	0x00000088
        /*0184*/ 	.short	0x0100
        /*0186*/ 	.byte	0x06
	.zero		1


	//   ....[16]....
        /*0188*/ 	.word	0x000017b0
        /*018c*/ 	.word	0x00000003
        /*0190*/ 	.word	0x00000000
        /*0194*/ 	.short	0x010a
        /*0196*/ 	.byte	0x3f
	.zero		1


	//   ....[17]....
        /*0198*/ 	.word	0x00001810
        /*019c*/ 	.word	0x00000003
        /*01a0*/ 	.word	0x00000000
        /*01a4*/ 	.short	0x010a
        /*01a6*/ 	.byte	0x3f
	.zero		1


	//   ....[18]....
        /*01a8*/ 	.word	0x00001b90
        /*01ac*/ 	.word	0x00000005
        /*01b0*/ 	.word	0x00000000
        /*01b4*/ 	.short	0x010a
        /*01b6*/ 	.byte	0x3f
	.zero		1


	//   ....[19]....
        /*01b8*/ 	.word	0x00001bd0
        /*01bc*/ 	.word	0x00000005
        /*01c0*/ 	.word	0x00000000
        /*01c4*/ 	.short	0x010a
        /*01c6*/ 	.byte	0x3f
	.zero		1


	//   ....[20]....
        /*01c8*/ 	.word	0x00001e30
        /*01cc*/ 	.word	0x00000004
        /*01d0*/ 	.word	0x00000000
        /*01d4*/ 	.short	0x0101
        /*01d6*/ 	.byte	0x3f
	.zero		1


	//   ....[21]....
        /*01d8*/ 	.word	0x00002050
        /*01dc*/ 	.word	0x00000000
        /*01e0*/ 	.word	0x00000000
        /*01e4*/ 	.short	0x0101
        /*01e6*/ 	.byte	0x3f
	.zero		1


	//   ....[22]....
        /*01e8*/ 	.word	0x000072d0
        /*01ec*/ 	.word	0x00000015
        /*01f0*/ 	.word	0x00000038
        /*01f4*/ 	.short	0x010a
        /*01f6*/ 	.byte	0x3f
	.zero		1


	//   ....[23]....
        /*01f8*/ 	.word	0x000076f0
        /*01fc*/ 	.word	0x00000006
        /*0200*/ 	.word	0x00000088
        /*0204*/ 	.short	0x0101
        /*0206*/ 	.byte	0x3f
	.zero		1


	//   ....[24]....
        /*0208*/ 	.word	0x00007df0
        /*020c*/ 	.word	0x00000007
        /*0210*/ 	.word	0x00000000
        /*0214*/ 	.short	0x010a
        /*0216*/ 	.byte	0x3f
	.zero		1


	//   ....[25]....
        /*0218*/ 	.word	0x00007e70
        /*021c*/ 	.word	0x00000008
        /*0220*/ 	.word	0x00000000
        /*0224*/ 	.short	0x010a
        /*0226*/ 	.byte	0x3f
	.zero		1


	//   ....[26]....
        /*0228*/ 	.word	0x00007f00
        /*022c*/ 	.word	0x00000009
        /*0230*/ 	.word	0x00000000
        /*0234*/ 	.short	0x010a
        /*0236*/ 	.byte	0x3f
	.zero		1


	//   ....[27]....
        /*0238*/ 	.word	0x00007f90
        /*023c*/ 	.word	0x00000008
        /*0240*/ 	.word	0x00000000
        /*0244*/ 	.short	0x010a
        /*0246*/ 	.byte	0x3f
	.zero		1


	//   ....[28]....
        /*0248*/ 	.word	0x00008020
        /*024c*/ 	.word	0x00000009
        /*0250*/ 	.word	0x00000000
        /*0254*/ 	.short	0x010a
        /*0256*/ 	.byte	0x3f
	.zero		1


	//   ....[29]....
        /*0258*/ 	.word	0x000080b0
        /*025c*/ 	.word	0x00000006
        /*0260*/ 	.word	0x00000000
        /*0264*/ 	.short	0x010a
        /*0266*/ 	.byte	0x3f
	.zero		1


	//   ....[30]....
        /*0268*/ 	.word	0x00008140
        /*026c*/ 	.word	0x00000003
        /*0270*/ 	.word	0x00000000
        /*0274*/ 	.short	0x010a
        /*0276*/ 	.byte	0x3f
	.zero		1


	//   ....[31]....
        /*0278*/ 	.word	0x000081a0
        /*027c*/ 	.word	0x00000003
        /*0280*/ 	.word	0x00000000
        /*0284*/ 	.short	0x010a
        /*0286*/ 	.byte	0x3f
	.zero		1


	//   ....[32]....
        /*0288*/ 	.word	0x000081f0
        /*028c*/ 	.word	0x00000005
        /*0290*/ 	.word	0x00000000
        /*0294*/ 	.short	0x010a
        /*0296*/ 	.byte	0x3f
	.zero		1


	//   ....[33]....
        /*0298*/ 	.word	0x000082c0
        /*029c*/ 	.word	0x00000015
        /*02a0*/ 	.word	0x00000038
        /*02a4*/ 	.short	0x010a
        /*02a6*/ 	.byte	0x3f
	.zero		1


	//   ....[34]....
        /*02a8*/ 	.word	0x00008390
        /*02ac*/ 	.word	0x00000007
        /*02b0*/ 	.word	0x00000000
        /*02b4*/ 	.short	0x010a
        /*02b6*/ 	.byte	0x3f
	.zero		1


	//   ....[35]....
        /*02b8*/ 	.word	0x000083e0
        /*02bc*/ 	.word	0x00000008
        /*02c0*/ 	.word	0x00000000
        /*02c4*/ 	.short	0x010a
        /*02c6*/ 	.byte	0x3f
	.zero		1


	//   ....[36]....
        /*02c8*/ 	.word	0x00008430
        /*02cc*/ 	.word	0x00000009
        /*02d0*/ 	.word	0x00000000
        /*02d4*/ 	.short	0x010a
        /*02d6*/ 	.byte	0x3f
	.zero		1


	//   ....[37]....
        /*02d8*/ 	.word	0x00008480
        /*02dc*/ 	.word	0x00000008
        /*02e0*/ 	.word	0x00000000
        /*02e4*/ 	.short	0x010a
        /*02e6*/ 	.byte	0x3f
	.zero		1


	//   ....[38]....
        /*02e8*/ 	.word	0x000084d0
        /*02ec*/ 	.word	0x00000009
        /*02f0*/ 	.word	0x00000000
        /*02f4*/ 	.short	0x010a
        /*02f6*/ 	.byte	0x3f
	.zero		1


	//   ....[39]....
        /*02f8*/ 	.word	0x00008520
        /*02fc*/ 	.word	0x00000006
        /*0300*/ 	.word	0x00000000
        /*0304*/ 	.short	0x010a
        /*0306*/ 	.byte	0x3f
	.zero		1


	//----- nvinfo : EIATTR_NUM_MBARRIERS
	.align		4
.L_35:
        /*0308*/ 	.byte	0x03, 0x38
        /*030a*/ 	.short	0x0010


	//----- nvinfo : EIATTR_EXIT_INSTR_OFFSETS
	.align		4
        /*030c*/ 	.byte	0x04, 0x1c
        /*030e*/ 	.short	(.L_37 - .L_36)


	//   ....[0]....
.L_36:
        /*0310*/ 	.word	0x00000a50


	//   ....[1]....
        /*0314*/ 	.word	0x00001260


	//   ....[2]....
        /*0318*/ 	.word	0x00006940


	//   ....[3]....
        /*031c*/ 	.word	0x00006ea0


	//   ....[4]....
        /*0320*/ 	.word	0x00008190


	//----- nvinfo : EIATTR_MAX_THREADS
	.align		4
.L_37:
        /*0324*/ 	.byte	0x04, 0x05
        /*0326*/ 	.short	(.L_39 - .L_38)
.L_38:
        /*0328*/ 	.word	0x00000180
        /*032c*/ 	.word	0x00000001
        /*0330*/ 	.word	0x00000001


	//----- nvinfo : EIATTR_CRS_STACK_SIZE
	.align		4
.L_39:
        /*0334*/ 	.byte	0x04, 0x1e
        /*0336*/ 	.short	(.L_41 - .L_40)
.L_40:
        /*0338*/ 	.word	0x00000000


	//----- nvinfo : EIATTR_CBANK_PARAM_SIZE
	.align		4
.L_41:
        /*033c*/ 	.byte	0x03, 0x19
        /*033e*/ 	.short	0x0470


	//----- nvinfo : EIATTR_PARAM_CBANK
	.align		4
        /*0340*/ 	.byte	0x04, 0x0a
        /*0342*/ 	.short	(.L_43 - .L_42)
	.align		4
.L_42:
        /*0344*/ 	.word	index@(.nv.constant0._ZN7cutlass13device_kernelINS_4gemm6kernel13GemmUniversalIN4cute5tupleIJiiiiEEENS1_10collective13CollectiveMmaINS1_34MainloopSm90TmaGmmaWarpSpecializedILi7ENS5_IJNS4_1CILi4EEESB_NSA_ILi1EEEEEENS1_35KernelTmaWarpSpecializedCooperativeEEENS5_IJNSA_ILi128EEESG_NSA_ILi64EEEEEENS_10bfloat16_tENS5_IJlSC_lEEESJ_SK_NS4_8TiledMMAINS4_8MMA_AtomIJNS4_4SM904GMMA28MMA_64x128x16_F32BF16BF16_SSILNSO_5MajorE0ELSQ_0ELNSO_7ScaleInE1ELSR_1EEEEEENS4_6LayoutINS5_IJNSA_ILi2EEESC_SC_EEENS5_IJSC_NSA_ILi0EEESX_EEEEENS5_IJNS4_10UnderscoreES10_S10_EEEEENS4_23SM90_TMA_LOAD_MULTICASTENS4_14ComposedLayoutINS4_7SwizzleILi3ELi4ELi3EEENS4_18smem_ptr_flag_bitsILi16EEENSU_INS5_IJNSA_ILi8EEESH_EEENS5_IJSH_SC_EEEEEEEvNS4_8identityES13_S1D_vS1E_EENS_8epilogue10collective6detail29Sm90TmaWarpSpecializedAdapterINS1H_15DefaultEpilogueISJ_SK_SK_NS1G_6thread17LinearCombinationISJ_Li1EffLNS1L_9ScaleType4KindE0ELNS_15FloatRoundStyleE2ESJ_EENS1_15EpilogueDefaultEEEEEvvEEEEvNT_6ParamsE)
        /*0348*/ 	.short	0x0210
        /*034a*/ 	.short	0x0470


	//----- nvinfo : EIATTR_SW_WAR
	.align		4
.L_43:
        /*034c*/ 	.byte	0x04, 0x36
        /*034e*/ 	.short	(.L_45 - .L_44)
.L_44:
        /*0350*/ 	.word	0x00000008
.L_45:


//--------------------- .nv.callgraph             --------------------------
	.section	.nv.callgraph,"",@"SHT_CUDA_CALLGRAPH"
	.align	4
	.sectionentsize	8
	.align		4
        /*0000*/ 	.word	0x00000000
	.align		4
        /*0004*/ 	.word	0xffffffff
	.align		4
        /*0008*/ 	.word	index@(_ZN7cutlass13device_kernelINS_4gemm6kernel13GemmUniversalIN4cute5tupleIJiiiiEEENS1_10collective13CollectiveMmaINS1_34MainloopSm90TmaGmmaWarpSpecializedILi7ENS5_IJNS4_1CILi4EEESB_NSA_ILi1EEEEEENS1_35KernelTmaWarpSpecializedCooperativeEEENS5_IJNSA_ILi128EEESG_NSA_ILi64EEEEEENS_10bfloat16_tENS5_IJlSC_lEEESJ_SK_NS4_8TiledMMAINS4_8MMA_AtomIJNS4_4SM904GMMA28MMA_64x128x16_F32BF16BF16_SSILNSO_5MajorE0ELSQ_0ELNSO_7ScaleInE1ELSR_1EEEEEENS4_6LayoutINS5_IJNSA_ILi2EEESC_SC_EEENS5_IJSC_NSA_ILi0EEESX_EEEEENS5_IJNS4_10UnderscoreES10_S10_EEEEENS4_23SM90_TMA_LOAD_MULTICASTENS4_14ComposedLayoutINS4_7SwizzleILi3ELi4ELi3EEENS4_18smem_ptr_flag_bitsILi16EEENSU_INS5_IJNSA_ILi8EEESH_EEENS5_IJSH_SC_EEEEEEEvNS4_8identityES13_S1D_vS1E_EENS_8epilogue10collective6detail29Sm90TmaWarpSpecializedAdapterINS1H_15DefaultEpilogueISJ_SK_SK_NS1G_6thread17LinearCombinationISJ_Li1EffLNS1L_9ScaleType4KindE0ELNS_15FloatRoundStyleE2ESJ_EENS1_15EpilogueDefaultEEEEEvvEEEEvNT_6ParamsE)
	.align		4
        /*000c*/ 	.word	index@(__assertfail)
	.align		4
        /*0010*/ 	.word	0x00000000
	.align		4
        /*0014*/ 	.word	0xfffffffe
	.align		4
        /*0018*/ 	.word	0x00000000
	.align		4
        /*001c*/ 	.word	0xfffffffd
	.align		4
        /*0020*/ 	.word	0x00000000
	.align		4
        /*0024*/ 	.word	0xfffffffc


//--------------------- .nv.constant4             --------------------------
	.section	.nv.constant4,"a",@progbits
	.align	8
	.align		8
.nv.constant4:
        /*0000*/ 	.dword	__assertfail
	.align		8
        /*0008*/ 	.dword	__unnamed_1
	.align		8
        /*0010*/ 	.dword	_ZN40_INTERNAL_f7787ca8_4_k_cu_a8dbc952_268194cuda3std3__45__cpo5beginE
	.align		8
        /*0018*/ 	.dword	_ZN40_INTERNAL_f7787ca8_4_k_cu_a8dbc952_268194cuda3std3__45__cpo3endE
	.align		8
        /*0020*/ 	.dword	_ZN40_INTERNAL_f7787ca8_4_k_cu_a8dbc952_268194cuda3std3__45__cpo6cbeginE
	.align		8
        /*0028*/ 	.dword	_ZN40_INTERNAL_f7787ca8_4_k_cu_a8dbc952_268194cuda3std3__45__cpo4cendE
	.align		8
        /*0030*/ 	.dword	_ZN40_INTERNAL_f7787ca8_4_k_cu_a8dbc952_268194cuda3std3__442_GLOBAL__N__f7787ca8_4_k_cu_a8dbc952_268196ignoreE
	.align		8
        /*0038*/ 	.dword	_ZN40_INTERNAL_f7787ca8_4_k_cu_a8dbc952_268194cuda3std3__419piecewise_constructE
	.align		8
        /*0040*/ 	.dword	_ZN40_INTERNAL_f7787ca8_4_k_cu_a8dbc952_268194cuda3std3__48in_placeE
	.align		8
        /*0048*/ 	.dword	_ZN40_INTERNAL_f7787ca8_4_k_cu_a8dbc952_268194cuda3std6ranges3__45__cpo4swapE
	.align		8
        /*0050*/ 	.dword	_ZN40_INTERNAL_f7787ca8_4_k_cu_a8dbc952_268194cuda3std6ranges3__45__cpo9iter_moveE
	.align		8
        /*0058*/ 	.dword	_ZN40_INTERNAL_f7787ca8_4_k_cu_a8dbc952_268194cute7productE
	.align		8
        /*0060*/ 	.dword	_ZN40_INTERNAL_f7787ca8_4_k_cu_a8dbc952_268194cute1_E
	.align		8
        /*0068*/ 	.dword	$str$22
	.align		8
        /*0070*/ 	.dword	$str$23


//--------------------- .text._ZN7cutlass13device_kernelINS_4gemm6kernel13GemmUniversalIN4cute5tupleIJiiiiEEENS1_10collective13CollectiveMmaINS1_34MainloopSm90TmaGmmaWarpSpecializedILi7ENS5_IJNS4_1CILi4EEESB_NSA_ILi1EEEEEENS1_35KernelTmaWarpSpecializedCooperativeEEENS5_IJNSA_ILi128EEESG_NSA_ILi64EEEEEENS_10bfloat16_tENS5_IJlSC_lEEESJ_SK_NS4_8TiledMMAINS4_8MMA_AtomIJNS4_4SM904GMMA28MMA_64x128x16_F32BF16BF16_SSILNSO_5MajorE0ELSQ_0ELNSO_7ScaleInE1ELSR_1EEEEEENS4_6LayoutINS5_IJNSA_ILi2EEESC_SC_EEENS5_IJSC_NSA_ILi0EEESX_EEEEENS5_IJNS4_10UnderscoreES10_S10_EEEEENS4_23SM90_TMA_LOAD_MULTICASTENS4_14ComposedLayoutINS4_7SwizzleILi3ELi4ELi3EEENS4_18smem_ptr_flag_bitsILi16EEENSU_INS5_IJNSA_ILi8EEESH_EEENS5_IJSH_SC_EEEEEEEvNS4_8identityES13_S1D_vS1E_EENS_8epilogue10collective6detail29Sm90TmaWarpSpecializedAdapterINS1H_15DefaultEpilogueISJ_SK_SK_NS1G_6thread17LinearCombinationISJ_Li1EffLNS1L_9ScaleType4KindE0ELNS_15FloatRoundStyleE2ESJ_EENS1_15EpilogueDefaultEEEEEvvEEEEvNT_6ParamsE --------------------------
	.section	.text._ZN7cutlass13device_kernelINS_4gemm6kernel13GemmUniversalIN4cute5tupleIJiiiiEEENS1_10collective13CollectiveMmaINS1_34MainloopSm90TmaGmmaWarpSpecializedILi7ENS5_IJNS4_1CILi4EEESB_NSA_ILi1EEEEEENS1_35KernelTmaWarpSpecializedCooperativeEEENS5_IJNSA_ILi128EEESG_NSA_ILi64EEEEEENS_10bfloat16_tENS5_IJlSC_lEEESJ_SK_NS4_8TiledMMAINS4_8MMA_AtomIJNS4_4SM904GMMA28MMA_64x128x16_F32BF16BF16_SSILNSO_5MajorE0ELSQ_0ELNSO_7ScaleInE1ELSR_1EEEEEENS4_6LayoutINS5_IJNSA_ILi2EEESC_SC_EEENS5_IJSC_NSA_ILi0EEESX_EEEEENS5_IJNS4_10UnderscoreES10_S10_EEEEENS4_23SM90_TMA_LOAD_MULTICASTENS4_14ComposedLayoutINS4_7SwizzleILi3ELi4ELi3EEENS4_18smem_ptr_flag_bitsILi16EEENSU_INS5_IJNSA_ILi8EEESH_EEENS5_IJSH_SC_EEEEEEEvNS4_8identityES13_S1D_vS1E_EENS_8epilogue10collective6detail29Sm90TmaWarpSpecializedAdapterINS1H_15DefaultEpilogueISJ_SK_SK_NS1G_6thread17LinearCombinationISJ_Li1EffLNS1L_9ScaleType4KindE0ELNS_15FloatRoundStyleE2ESJ_EENS1_15EpilogueDefaultEEEEEvvEEEEvNT_6ParamsE,"ax",@progbits
	.align	128
.text._ZN7cutlass13device_kernelINS_4gemm6kernel13GemmUniversalIN4cute5tupleIJiiiiEEENS1_10collective13CollectiveMmaINS1_34MainloopSm90TmaGmmaWarpSpecializedILi7ENS5_IJNS4_1CILi4EEESB_NSA_ILi1EEEEEENS1_35KernelTmaWarpSpecializedCooperativeEEENS5_IJNSA_ILi128EEESG_NSA_ILi64EEEEEENS_10bfloat16_tENS5_IJlSC_lEEESJ_SK_NS4_8TiledMMAINS4_8MMA_AtomIJNS4_4SM904GMMA28MMA_64x128x16_F32BF16BF16_SSILNSO_5MajorE0ELSQ_0ELNSO_7ScaleInE1ELSR_1EEEEEENS4_6LayoutINS5_IJNSA_ILi2EEESC_SC_EEENS5_IJSC_NSA_ILi0EEESX_EEEEENS5_IJNS4_10UnderscoreES10_S10_EEEEENS4_23SM90_TMA_LOAD_MULTICASTENS4_14ComposedLayoutINS4_7SwizzleILi3ELi4ELi3EEENS4_18smem_ptr_flag_bitsILi16EEENSU_INS5_IJNSA_ILi8EEESH_EEENS5_IJSH_SC_EEEEEEEvNS4_8identityES13_S1D_vS1E_EENS_8epilogue10collective6detail29Sm90TmaWarpSpecializedAdapterINS1H_15DefaultEpilogueISJ_SK_SK_NS1G_6thread17LinearCombinationISJ_Li1EffLNS1L_9ScaleType4KindE0ELNS_15FloatRoundStyleE2ESJ_EENS1_15EpilogueDefaultEEEEEvvEEEEvNT_6ParamsE:
        .type           _ZN7cutlass13device_kernelINS_4gemm6kernel13GemmUniversalIN4cute5tupleIJiiiiEEENS1_10collective13CollectiveMmaINS1_34MainloopSm90TmaGmmaWarpSpecializedILi7ENS5_IJNS4_1CILi4EEESB_NSA_ILi1EEEEEENS1_35KernelTmaWarpSpecializedCooperativeEEENS5_IJNSA_ILi128EEESG_NSA_ILi64EEEEEENS_10bfloat16_tENS5_IJlSC_lEEESJ_SK_NS4_8TiledMMAINS4_8MMA_AtomIJNS4_4SM904GMMA28MMA_64x128x16_F32BF16BF16_SSILNSO_5MajorE0ELSQ_0ELNSO_7ScaleInE1ELSR_1EEEEEENS4_6LayoutINS5_IJNSA_ILi2EEESC_SC_EEENS5_IJSC_NSA_ILi0EEESX_EEEEENS5_IJNS4_10UnderscoreES10_S10_EEEEENS4_23SM90_TMA_LOAD_MULTICASTENS4_14ComposedLayoutINS4_7SwizzleILi3ELi4ELi3EEENS4_18smem_ptr_flag_bitsILi16EEENSU_INS5_IJNSA_ILi8EEESH_EEENS5_IJSH_SC_EEEEEEEvNS4_8identityES13_S1D_vS1E_EENS_8epilogue10collective6detail29Sm90TmaWarpSpecializedAdapterINS1H_15DefaultEpilogueISJ_SK_SK_NS1G_6thread17LinearCombinationISJ_Li1EffLNS1L_9ScaleType4KindE0ELNS_15FloatRoundStyleE2ESJ_EENS1_15EpilogueDefaultEEEEEvvEEEEvNT_6ParamsE,@function
        .size           _ZN7cutlass13device_kernelINS_4gemm6kernel13GemmUniversalIN4cute5tupleIJiiiiEEENS1_10collective13CollectiveMmaINS1_34MainloopSm90TmaGmmaWarpSpecializedILi7ENS5_IJNS4_1CILi4EEESB_NSA_ILi1EEEEEENS1_35KernelTmaWarpSpecializedCooperativeEEENS5_IJNSA_ILi128EEESG_NSA_ILi64EEEEEENS_10bfloat16_tENS5_IJlSC_lEEESJ_SK_NS4_8TiledMMAINS4_8MMA_AtomIJNS4_4SM904GMMA28MMA_64x128x16_F32BF16BF16_SSILNSO_5MajorE0ELSQ_0ELNSO_7ScaleInE1ELSR_1EEEEEENS4_6LayoutINS5_IJNSA_ILi2EEESC_SC_EEENS5_IJSC_NSA_ILi0EEESX_EEEEENS5_IJNS4_10UnderscoreES10_S10_EEEEENS4_23SM90_TMA_LOAD_MULTICASTENS4_14ComposedLayoutINS4_7SwizzleILi3ELi4ELi3EEENS4_18smem_ptr_flag_bitsILi16EEENSU_INS5_IJNSA_ILi8EEESH_EEENS5_IJSH_SC_EEEEEEEvNS4_8identityES13_S1D_vS1E_EENS_8epilogue10collective6detail29Sm90TmaWarpSpecializedAdapterINS1H_15DefaultEpilogueISJ_SK_SK_NS1G_6thread17LinearCombinationISJ_Li1EffLNS1L_9ScaleType4KindE0ELNS_15FloatRoundStyleE2ESJ_EENS1_15EpilogueDefaultEEEEEvvEEEEvNT_6ParamsE,(.L_x_205 - _ZN7cutlass13device_kernelINS_4gemm6kernel13GemmUniversalIN4cute5tupleIJiiiiEEENS1_10collective13CollectiveMmaINS1_34MainloopSm90TmaGmmaWarpSpecializedILi7ENS5_IJNS4_1CILi4EEESB_NSA_ILi1EEEEEENS1_35KernelTmaWarpSpecializedCooperativeEEENS5_IJNSA_ILi128EEESG_NSA_ILi64EEEEEENS_10bfloat16_tENS5_IJlSC_lEEESJ_SK_NS4_8TiledMMAINS4_8MMA_AtomIJNS4_4SM904GMMA28MMA_64x128x16_F32BF16BF16_SSILNSO_5MajorE0ELSQ_0ELNSO_7ScaleInE1ELSR_1EEEEEENS4_6LayoutINS5_IJNSA_ILi2EEESC_SC_EEENS5_IJSC_NSA_ILi0EEESX_EEEEENS5_IJNS4_10UnderscoreES10_S10_EEEEENS4_23SM90_TMA_LOAD_MULTICASTENS4_14ComposedLayoutINS4_7SwizzleILi3ELi4ELi3EEENS4_18smem_ptr_flag_bitsILi16EEENSU_INS5_IJNSA_ILi8EEESH_EEENS5_IJSH_SC_EEEEEEEvNS4_8identityES13_S1D_vS1E_EENS_8epilogue10collective6detail29Sm90TmaWarpSpecializedAdapterINS1H_15DefaultEpilogueISJ_SK_SK_NS1G_6thread17LinearCombinationISJ_Li1EffLNS1L_9ScaleType4KindE0ELNS_15FloatRoundStyleE2ESJ_EENS1_15EpilogueDefaultEEEEEvvEEEEvNT_6ParamsE)
        .other          _ZN7cutlass13device_kernelINS_4gemm6kernel13GemmUniversalIN4cute5tupleIJiiiiEEENS1_10collective13CollectiveMmaINS1_34MainloopSm90TmaGmmaWarpSpecializedILi7ENS5_IJNS4_1CILi4EEESB_NSA_ILi1EEEEEENS1_35KernelTmaWarpSpecializedCooperativeEEENS5_IJNSA_ILi128EEESG_NSA_ILi64EEEEEENS_10bfloat16_tENS5_IJlSC_lEEESJ_SK_NS4_8TiledMMAINS4_8MMA_AtomIJNS4_4SM904GMMA28MMA_64x128x16_F32BF16BF16_SSILNSO_5MajorE0ELSQ_0ELNSO_7ScaleInE1ELSR_1EEEEEENS4_6LayoutINS5_IJNSA_ILi2EEESC_SC_EEENS5_IJSC_NSA_ILi0EEESX_EEEEENS5_IJNS4_10UnderscoreES10_S10_EEEEENS4_23SM90_TMA_LOAD_MULTICASTENS4_14ComposedLayoutINS4_7SwizzleILi3ELi4ELi3EEENS4_18smem_ptr_flag_bitsILi16EEENSU_INS5_IJNSA_ILi8EEESH_EEENS5_IJSH_SC_EEEEEEEvNS4_8identityES13_S1D_vS1E_EENS_8epilogue10collective6detail29Sm90TmaWarpSpecializedAdapterINS1H_15DefaultEpilogueISJ_SK_SK_NS1G_6thread17LinearCombinationISJ_Li1EffLNS1L_9ScaleType4KindE0ELNS_15FloatRoundStyleE2ESJ_EENS1_15EpilogueDefaultEEEEEvvEEEEvNT_6ParamsE,@"STO_CUDA_ENTRY STV_DEFAULT"
_ZN7cutlass13device_kernelINS_4gemm6kernel13GemmUniversalIN4cute5tupleIJiiiiEEENS1_10collective13CollectiveMmaINS1_34MainloopSm90TmaGmmaWarpSpecializedILi7ENS5_IJNS4_1CILi4EEESB_NSA_ILi1EEEEEENS1_35KernelTmaWarpSpecializedCooperativeEEENS5_IJNSA_ILi128EEESG_NSA_ILi64EEEEEENS_10bfloat16_tENS5_IJlSC_lEEESJ_SK_NS4_8TiledMMAINS4_8MMA_AtomIJNS4_4SM904GMMA28MMA_64x128x16_F32BF16BF16_SSILNSO_5MajorE0ELSQ_0ELNSO_7ScaleInE1ELSR_1EEEEEENS4_6LayoutINS5_IJNSA_ILi2EEESC_SC_EEENS5_IJSC_NSA_ILi0EEESX_EEEEENS5_IJNS4_10UnderscoreES10_S10_EEEEENS4_23SM90_TMA_LOAD_MULTICASTENS4_14ComposedLayoutINS4_7SwizzleILi3ELi4ELi3EEENS4_18smem_ptr_flag_bitsILi16EEENSU_INS5_IJNSA_ILi8EEESH_EEENS5_IJSH_SC_EEEEEEEvNS4_8identityES13_S1D_vS1E_EENS_8epilogue10collective6detail29Sm90TmaWarpSpecializedAdapterINS1H_15DefaultEpilogueISJ_SK_SK_NS1G_6thread17LinearCombinationISJ_Li1EffLNS1L_9ScaleType4KindE0ELNS_15FloatRoundStyleE2ESJ_EENS1_15EpilogueDefaultEEEEEvvEEEEvNT_6ParamsE:
[----:B------:R-:W0:Y:S01]  /*0000*/  LDC R1, c[0x0][0x28] ;  /* 0x00000a00ff017b82 */ /* 0x000e220000000800 */
[----:B------:R-:W1:Y:S01]  /*0010*/  S2R R95, SR_TID.X ;  /* 0x00000000005f7919 */ /* 0x000e620000002100 */
[----:B------:R-:W-:Y:S01]  /*0020*/  ELECT P0, URZ, PT ;  /* 0x00000000003f782f */ /* 0x000fe20003800000 */
[----:B------:R-:W-:Y:S01]  /*0030*/  BSSY B0, `(.L_x_0) ;  /* 0x000000f000007945 */ /* 0x000fe20003800000 */
[--C-:B-1----:R-:W-:Y:S02]  /*0040*/  SHF.R.U32.HI R0, RZ, 0x5, R95.reuse ;  /* 0x00000005ff007819 */ /* 0x102fe4000001165f */
[----:B------:R-:W-:-:S03]  /*0050*/  SHF.R.U32.HI R7, RZ, 0x7, R95 ;  /* 0x00000007ff077819 */ /* 0x000fc6000001165f */
[----:B------:R-:W1:Y:S04]  /*0060*/  SHFL.IDX PT, R3, R0, RZ, 0x1f ;  /* 0x00001fff00037589 */ /* 0x000e6800000e0000 */
[----:B------:R2:W3:Y:S01]  /*0070*/  SHFL.IDX PT, R2, R7, RZ, 0x1f ;  /* 0x00001fff07027589 */ /* 0x0004e200000e0000 */
[----:B-1----:R-:W-:-:S13]  /*0080*/  ISETP.NE.OR P0, PT, R3, RZ, !P0 ;  /* 0x000000ff0300720c */ /* 0x002fda0004705670 */
[----:B0-23--:R-:W-:Y:S05]  /*0090*/  @P0 BRA `(.L_x_1) ;  /* 0x0000000000200947 */ /* 0x00dfea0003800000 */
[----:B------:R-:W-:Y:S02]  /*00a0*/  ULDC.64 UR4, c[0x0][0x198] ;  /* 0x0000660000047ab9 */ /* 0x000fe40000000a00 */
[----:B------:R-:W-:Y:S02]  /*00b0*/  UIADD3 UR6, UP0, UR4, 0xf0, URZ ;  /* 0x000000f004067890 */ /* 0x000fe4000ff1e03f */
[----:B------:R-:W-:Y:S02]  /*00c0*/  UIADD3 UR4, UP1, UR4, 0x1f0, URZ ;  /* 0x000001f004047890 */ /* 0x000fe4000ff3e03f */
[----:B------:R-:W-:Y:S02]  /*00d0*/  UIADD3.X UR7, URZ, UR5, URZ, UP0, !UPT ;  /* 0x000000053f077290 */ /* 0x000fe400087fe43f */
[----:B------:R-:W-:-:S07]  /*00e0*/  UIADD3.X UR5, URZ, UR5, URZ, UP1, !UPT ;  /* 0x000000053f057290 */ /* 0x000fce0008ffe43f */
[----:B------:R0:W-:Y:S02]  /*00f0*/  UTMACCTL.PF [UR6] ;  /* 0x00000000060079b9 */ /* 0x0001e40008040000 */
[----:B------:R0:W-:Y:S02]  /*0100*/  UTMACCTL.PF [UR4] ;  /* 0x00000000040079b9 */ /* 0x0001e40008040000 */
[----:B0-----:R-:W-:Y:S01]  /*0110*/  NOP ;  /* 0x0000000000007918 */ /* 0x001fe20000000000 */
.L_x_1:
[----:B------:R-:W-:Y:S05]  /*0120*/  BSYNC B0 ;  /* 0x0000000000007941 */ /* 0x000fea0003800000 */
.L_x_0:
[----:B------:R-:W0:Y:S01]  /*0130*/  SHFL.IDX PT, R5, R0, RZ, 0x1f ;  /* 0x00001fff00057589 */ /* 0x000e2200000e0000 */
[----:B------:R-:W-:-:S04]  /*0140*/  SHF.R.S32.HI R4, RZ, 0x1f, R95 ;  /* 0x0000001fff047819 */ /* 0x000fc8000001145f */
[----:B------:R-:W-:Y:S02]  /*0150*/  LEA.HI R4, R4, R95, RZ, 0x7 ;  /* 0x0000005f04047211 */ /* 0x000fe400078f38ff */
[----:B0-----:R-:W-:-:S13]  /*0160*/  ISETP.NE.AND P0, PT, R5, RZ, PT ;  /* 0x000000ff0500720c */ /* 0x001fda0003f05270 */
[----:B------:R-:W-:Y:S05]  /*0170*/  @P0 BRA `(.L_x_2) ;  /* 0x0000000000700947 */ /* 0x000fea0003800000 */
[----:B------:R-:W0:Y:S01]  /*0180*/  S2UR UR8, SR_CgaCtaId ;  /* 0x00000000000879c3 */ /* 0x000e220000008800 */
[----:B------:R-:W-:Y:S01]  /*0190*/  UMOV UR4, 0x400 ;  /* 0x0000040000047882 */ /* 0x000fe20000000000 */
[----:B------:R-:W-:Y:S01]  /*01a0*/  UMOV UR5, 0x1 ;  /* 0x0000000100057882 */ /* 0x000fe20000000000 */
[----:B------:R-:W-:Y:S01]  /*01b0*/  UMOV UR6, 0xe ;  /* 0x0000000e00067882 */ /* 0x000fe20000000000 */
[----:B------:R-:W-:Y:S01]  /*01c0*/  ELECT P0, URZ, PT ;  /* 0x00000000003f782f */ /* 0x000fe20003800000 */
[----:B------:R-:W-:-:S04]  /*01d0*/  UIADD3 UR6, -UR6, 0x100000, URZ ;  /* 0x0010000006067890 */ /* 0x000fc8000fffe13f */
[----:B------:R-:W-:Y:S02]  /*01e0*/  USHF.L.U32 UR7, UR6, 0xb, URZ ;  /* 0x0000000b06077899 */ /* 0x000fe4000800063f */
[----:B------:R-:W-:Y:S02]  /*01f0*/  USHF.L.U32 UR6, UR6, 0x1, URZ ;  /* 0x0000000106067899 */ /* 0x000fe4000800063f */
[----:B0-----:R-:W-:Y:S02]  /*0200*/  ULEA UR8, UR8, UR4, 0x18 ;  /* 0x0000000408087291 */ /* 0x001fe4000f8ec03f */
[----:B------:R-:W-:-:S04]  /*0210*/  UIADD3 UR4, -UR5, 0x100000, URZ ;  /* 0x0010000005047890 */ /* 0x000fc8000fffe13f */
[----:B------:R-:W-:Y:S02]  /*0220*/  USHF.L.U32 UR5, UR4, 0xb, URZ ;  /* 0x0000000b04057899 */ /* 0x000fe4000800063f */
[----:B------:R-:W-:Y:S01]  /*0230*/  USHF.L.U32 UR4, UR4, 0x1, URZ ;  /* 0x0000000104047899 */ /* 0x000fe2000800063f */
[----:B------:R-:W0:Y:S11]  /*0240*/  FENCE.VIEW.ASYNC.S ;  /* 0x00000000000073c6 */ /* 0x000e360000000000 */
[----:B0-----:R0:W1:Y:S01]  /*0250*/  SYNCS.EXCH.64 URZ, [UR8], UR4 ;  /* 0x00000004083f75b2 */ /* 0x0010620008000100 */
[----:B------:R0:W2:Y:S01]  /*0260*/  SYNCS.EXCH.64 URZ, [UR8+0x38], UR6 ;  /* 0x00003806083f75b2 */ /* 0x0000a20008000100 */
[----:B------:R0:W3:Y:S01]  /*0270*/  SYNCS.EXCH.64 URZ, [UR8+0x8], UR4 ;  /* 0x00000804083f75b2 */ /* 0x0000e20008000100 */
[----:B------:R0:W4:Y:S01]  /*0280*/  SYNCS.EXCH.64 URZ, [UR8+0x40], UR6 ;  /* 0x00004006083f75b2 */ /* 0x0001220008000100 */
[----:B------:R0:W0:Y:S01]  /*0290*/  SYNCS.EXCH.64 URZ, [UR8+0x10], UR4 ;  /* 0x00001004083f75b2 */ /* 0x0000220008000100 */
        /* <DEDUP_REMOVED lines=9> */
[----:B------:R-:W-:Y:S01]  /*0330*/  NOP ;  /* 0x0000000000007918 */ /* 0x000fe20000000000 */
.L_x_2:
[----:B0-----:R-:W0:Y:S01]  /*0340*/  S2UR UR8, SR_CTAID.X ;  /* 0x00000000000879c3 */ /* 0x001e220000002500 */
[----:B------:R-:W-:Y:S01]  /*0350*/  LOP3.LUT R4, R4, 0xffffff80, RZ, 0xc0, !PT ;  /* 0xffffff8004047812 */ /* 0x000fe200078ec0ff */
[----:B------:R-:W5:Y:S01]  /*0360*/  SHFL.IDX PT, R0, R0, RZ, 0x1f ;  /* 0x00001fff00007589 */ /* 0x000f6200000e0000 */
[----:B------:R-:W-:Y:S01]  /*0370*/  SHF.R.S32.HI R10, RZ, 0x1f, R5 ;  /* 0x0000001fff0a7819 */ /* 0x000fe20000011405 */
[----:B------:R-:W-:Y:S01]  /*0380*/  ULDC UR4, c[0x0][0x150] ;  /* 0x0000540000047ab9 */ /* 0x000fe20000000800 */
[----:B------:R-:W-:Y:S01]  /*0390*/  ELECT P0, URZ, PT ;  /* 0x00000000003f782f */ /* 0x000fe20003800000 */
[----:B------:R-:W-:Y:S01]  /*03a0*/  IMAD.IADD R8, R95, 0x1, -R4 ;  /* 0x000000015f087824 */ /* 0x000fe200078e0a04 */
[----:B------:R-:W-:Y:S01]  /*03b0*/  LEA.HI R10, R10, R5, RZ, 0x2 ;  /* 0x000000050a0a7211 */ /* 0x000fe200078f10ff */
[----:B------:R-:W1:Y:S01]  /*03c0*/  S2R R4, SR_CTAID.Y ;  /* 0x0000000000047919 */ /* 0x000e620000002600 */
[----:B------:R-:W2:Y:S01]  /*03d0*/  LDC R12, c[0x0][0x144] ;  /* 0x00005100ff0c7b82 */ /* 0x000ea20000000800 */
[----:B------:R-:W-:Y:S01]  /*03e0*/  NOP ;  /* 0x0000000000007918 */ /* 0x000fe20000000000 */
[----:B------:R-:W-:Y:S01]  /*03f0*/  SHF.R.S32.HI R9, RZ, 0x1f, R8 ;  /* 0x0000001fff097819 */ /* 0x000fe20000011408 */
[----:B------:R-:W-:Y:S01]  /*0400*/  NOP ;  /* 0x0000000000007918 */ /* 0x000fe20000000000 */
[----:B------:R-:W-:Y:S01]  /*0410*/  LOP3.LUT R10, R10, 0x3ffffffc, RZ, 0xc0, !PT ;  /* 0x3ffffffc0a0a7812 */ /* 0x000fe200078ec0ff */
[----:B------:R-:W-:Y:S01]  /*0420*/  IMAD.MOV.U32 R22, RZ, RZ, 0x1 ;  /* 0x00000001ff167424 */ /* 0x000fe200078e00ff */
[----:B------:R-:W-:-:S02]  /*0430*/  LEA.HI R9, R9, R8, RZ, 0x3 ;  /* 0x0000000809097211 */ /* 0x000fc400078f18ff */
[----:B------:R-:W3:Y:S01]  /*0440*/  LDC R13, c[0x0][0x140] ;  /* 0x00005000ff0d7b82 */ /* 0x000ee20000000800 */
[----:B------:R-:W-:Y:S01]  /*0450*/  IMAD.IADD R10, R5, 0x1, -R10 ;  /* 0x00000001050a7824 */ /* 0x000fe200078e0a0a */
[--C-:B------:R-:W-:Y:S02]  /*0460*/  SHF.R.S32.HI R6, RZ, 0x3, R9.reuse ;  /* 0x00000003ff067819 */ /* 0x100fe40000011409 */
[----:B------:R-:W-:Y:S02]  /*0470*/  SHF.R.S32.HI R9, RZ, 0x1f, R9 ;  /* 0x0000001fff097819 */ /* 0x000fe40000011409 */
[----:B------:R-:W-:Y:S02]  /*0480*/  ISETP.NE.AND P3, PT, R2, RZ, PT ;  /* 0x000000ff0200720c */ /* 0x000fe40003f65270 */
[----:B0-----:R-:W-:Y:S02]  /*0490*/  I2FP.F32.U32 R11, UR8 ;  /* 0x00000008000b7c45 */ /* 0x001fe40008201000 */
[----:B------:R-:W-:-:S02]  /*04a0*/  LEA.HI R9, R9, R6, RZ, 0x2 ;  /* 0x0000000609097211 */ /* 0x000fc400078f10ff */
[----:B-----5:R-:W-:Y:S01]  /*04b0*/  ISETP.NE.OR P0, PT, R0, RZ, !P0 ;  /* 0x000000ff0000720c */ /* 0x020fe20004705670 */
[----:B------:R-:W-:Y:S01]  /*04c0*/  FMUL R11, R11, UR4 ;  /* 0x000000040b0b7c20 */ /* 0x000fe20008400000 */
[----:B------:R-:W-:Y:S01]  /*04d0*/  LOP3.LUT R9, R9, 0xfffffffc, RZ, 0xc0, !PT ;  /* 0xfffffffc09097812 */ /* 0x000fe200078ec0ff */
[----:B------:R-:W-:Y:S01]  /*04e0*/  ULDC UR4, c[0x0][0x154] ;  /* 0x0000550000047ab9 */ /* 0x000fe20000000800 */
[----:B------:R-:W-:-:S03]  /*04f0*/  SHF.R.S32.HI R0, RZ, 0x1f, R3 ;  /* 0x0000001fff007819 */ /* 0x000fc60000011403 */
[----:B------:R-:W0:Y:S01]  /*0500*/  F2I.U32.TRUNC.NTZ R11, R11 ;  /* 0x0000000b000b7305 */ /* 0x000e22000020f000 */
[----:B------:R-:W-:Y:S01]  /*0510*/  IMAD.IADD R9, R6, 0x1, -R9 ;  /* 0x0000000106097824 */ /* 0x000fe200078e0a09 */
[----:B------:R-:W-:-:S03]  /*0520*/  LEA.HI R0, R0, R3, RZ, 0x2 ;  /* 0x0000000300007211 */ /* 0x000fc600078f10ff */
[----:B------:R-:W-:Y:S01]  /*0530*/  IMAD R10, R10, 0x4, R9 ;  /* 0x000000040a0a7824 */ /* 0x000fe200078e0209 */
[----:B------:R-:W-:Y:S01]  /*0540*/  VOTEU.ALL UP0, P0 ;  /* 0x00000000003f7886 */ /* 0x000fe20000000000 */
[----:B------:R-:W-:Y:S01]  /*0550*/  LOP3.LUT R0, R0, 0xfffffffc, RZ, 0xc0, !PT ;  /* 0xfffffffc00007812 */ /* 0x000fe200078ec0ff */
[----:B------:R-:W-:Y:S01]  /*0560*/  VOTEU.ALL UP1, P0 ;  /* 0x00000000003f7886 */ /* 0x000fe20000020000 */
[C---:B------:R-:W-:Y:S01]  /*0570*/  IMAD.SHL.U32 R19, R10.reuse, 0x4, RZ ;  /* 0x000000040a137824 */ /* 0x040fe200078e00ff */
[----:B------:R-:W-:Y:S01]  /*0580*/  SHF.R.S32.HI R9, RZ, 0x1f, R10 ;  /* 0x0000001fff097819 */ /* 0x000fe2000001140a */
[----:B------:R-:W5:Y:S01]  /*0590*/  @!UP0 S2UR UR7, SR_CgaCtaId ;  /* 0x00000000000789c3 */ /* 0x000f620000008800 */
[----:B------:R-:W-:Y:S01]  /*05a0*/  IMAD.IADD R3, R3, 0x1, -R0 ;  /* 0x0000000103037824 */ /* 0x000fe200078e0a00 */
[----:B------:R-:W-:Y:S01]  /*05b0*/  @!UP0 UMOV UR6, 0x400 ;  /* 0x0000040000068882 */ /* 0x000fe20000000000 */
[----:B------:R-:W-:Y:S01]  /*05c0*/  LEA.HI R9, R9, R10, RZ, 0x2 ;  /* 0x0000000a09097211 */ /* 0x000fe200078f10ff */
[----:B0-----:R-:W-:Y:S01]  /*05d0*/  IMAD.MOV R15, RZ, RZ, -R11 ;  /* 0x000000ffff0f7224 */ /* 0x001fe200078e0a0b */
[----:B------:R-:W-:-:S02]  /*05e0*/  LOP3.LUT R19, R10, 0xc, R19, 0x78, !PT ;  /* 0x0000000c0a137812 */ /* 0x000fc400078e7813 */
[----:B------:R-:W-:Y:S01]  /*05f0*/  LOP3.LUT R11, R9, 0xfffffffc, RZ, 0xc0, !PT ;  /* 0xfffffffc090b7812 */ /* 0x000fe200078ec0ff */
[----:B--2---:R-:W-:Y:S01]  /*0600*/  IMAD R6, R12, R15, UR8 ;  /* 0x000000080c067e24 */ /* 0x004fe2000f8e020f */
[----:B-1----:R-:W-:Y:S01]  /*0610*/  I2FP.F32.U32 R12, R4 ;  /* 0x00000004000c7245 */ /* 0x002fe20000201000 */
[----:B------:R-:W0:Y:S01]  /*0620*/  LDC R9, c[0x0][0x148] ;  /* 0x00005200ff097b82 */ /* 0x000e220000000800 */
[----:B------:R-:W-:Y:S01]  /*0630*/  ISETP.NE.AND P1, PT, R3, 0x3, PT ;  /* 0x000000030300780c */ /* 0x000fe20003f25270 */
[----:B------:R-:W-:Y:S01]  /*0640*/  IMAD.IADD R11, R10, 0x1, -R11 ;  /* 0x000000010a0b7824 */ /* 0x000fe200078e0a0b */
[----:B---3--:R-:W-:Y:S01]  /*0650*/  ISETP.EQ.U32.AND P2, PT, R13, 0x1, PT ;  /* 0x000000010d00780c */ /* 0x008fe20003f42070 */
[----:B------:R-:W-:Y:S01]  /*0660*/  FMUL R12, R12, UR4 ;  /* 0x000000040c0c7c20 */ /* 0x000fe20008400000 */
[----:B------:R-:W-:Y:S01]  /*0670*/  UMOV UR4, 0x20 ;  /* 0x0000002000047882 */ /* 0x000fe20000000000 */
[----:B------:R-:W-:Y:S01]  /*0680*/  ISETP.EQ.OR P1, PT, R3, RZ, !P1 ;  /* 0x000000ff0300720c */ /* 0x000fe20004f22670 */
[----:B------:R-:W-:-:S04]  /*0690*/  @!UP0 UIADD3 UR4, -UR4, 0x100000, URZ ;  /* 0x0010000004048890 */ /* 0x000fc8000fffe13f */
[----:B------:R-:W-:Y:S02]  /*06a0*/  @!UP0 USHF.L.U32 UR5, UR4, 0xb, URZ ;  /* 0x0000000b04058899 */ /* 0x000fe4000800063f */
[----:B------:R-:W-:Y:S01]  /*06b0*/  @!UP0 USHF.L.U32 UR4, UR4, 0x1, URZ ;  /* 0x0000000104048899 */ /* 0x000fe2000800063f */
[----:B------:R-:W-:Y:S01]  /*06c0*/  ISETP.NE.AND P4, PT, R11, R6, PT ;  /* 0x000000060b00720c */ /* 0x000fe20003f85270 */
[----:B------:R-:W1:Y:S01]  /*06d0*/  F2I.U32.TRUNC.NTZ R12, R12 ;  /* 0x0000000c000c7305 */ /* 0x000e62000020f000 */
[----:B------:R-:W-:Y:S01]  /*06e0*/  ISETP.EQ.AND P1, PT, R2, RZ, P1 ;  /* 0x000000ff0200720c */ /* 0x000fe20000f22270 */
[----:B-----5:R-:W-:-:S03]  /*06f0*/  @!UP0 ULEA UR6, UR7, UR6, 0x18 ;  /* 0x0000000607068291 */ /* 0x020fc6000f8ec03f */
[----:B------:R-:W-:Y:S01]  /*0700*/  SEL R18, RZ, 0x1, !P1 ;  /* 0x00000001ff127807 */ /* 0x000fe20004800000 */
[----:B------:R-:W-:Y:S01]  /*0710*/  VOTEU.ALL UP0, P0 ;  /* 0x00000000003f7886 */ /* 0x000fe20000000000 */
[----:B------:R-:W-:Y:S01]  /*0720*/  LOP3.LUT P0, RZ, R8, 0x7, RZ, 0xc0, !PT ;  /* 0x0000000708ff7812 */ /* 0x000fe2000780c0ff */
[----:B------:R-:W-:-:S04]  /*0730*/  VIADD R8, R2, 0xffffffff ;  /* 0xffffffff02087836 */ /* 0x000fc80000000000 */
[----:B------:R-:W-:Y:S02]  /*0740*/  @P4 SHF.R.S32.HI R0, RZ, 0x1f, R19 ;  /* 0x0000001fff004819 */ /* 0x000fe40000011413 */
[----:B------:R-:W-:Y:S01]  /*0750*/  ISETP.LT.U32.AND P0, PT, R19, 0x10, !P0 ;  /* 0x000000101300780c */ /* 0x000fe20004701070 */
[----:B-1----:R-:W-:Y:S01]  /*0760*/  IMAD.MOV R23, RZ, RZ, -R12 ;  /* 0x000000ffff177224 */ /* 0x002fe200078e0a0c */
[----:B------:R-:W-:Y:S01]  /*0770*/  @P4 LEA.HI R0, R0, R19, RZ, 0x2 ;  /* 0x0000001300004211 */ /* 0x000fe200078f10ff */
[----:B------:R-:W1:Y:S02]  /*0780*/  FENCE.VIEW.ASYNC.S ;  /* 0x00000000000073c6 */ /* 0x000e640000000000 */
[----:B-1----:R1:W2:Y:S01]  /*0790*/  @!UP0 SYNCS.EXCH.64 URZ, [UR6+0x80], UR4 ;  /* 0x00008004063f85b2 */ /* 0x0022a20008000100 */
[----:B------:R-:W-:Y:S01]  /*07a0*/  ISETP.GE.U32.AND P6, PT, R8, 0x2, PT ;  /* 0x000000020800780c */ /* 0x000fe20003fc6070 */
[----:B0-----:R-:W-:Y:S01]  /*07b0*/  IMAD R11, R9, R23, R4 ;  /* 0x00000017090b7224 */ /* 0x001fe200078e0204 */
[----:B------:R-:W-:-:S02]  /*07c0*/  @P4 SHF.R.S32.HI R0, RZ, 0x2, R0 ;  /* 0x00000002ff004819 */ /* 0x000fc40000011400 */
[----:B------:R-:W-:Y:S02]  /*07d0*/  SEL R18, R18, 0x2, P6 ;  /* 0x0000000212127807 */ /* 0x000fe40003000000 */
[----:B------:R-:W-:Y:S02]  /*07e0*/  @P4 ISETP.NE.AND P5, PT, R0, R11, PT ;  /* 0x0000000b0000420c */ /* 0x000fe40003fa5270 */
[----:B------:R-:W-:Y:S02]  /*07f0*/  SEL R11, RZ, 0x1, !P0 ;  /* 0x00000001ff0b7807 */ /* 0x000fe40004000000 */
[----:B------:R-:W-:Y:S02]  /*0800*/  @P4 SEL R22, RZ, 0x1, P5 ;  /* 0x00000001ff164807 */ /* 0x000fe40002800000 */
[----:B------:R-:W-:Y:S02]  /*0810*/  LOP3.LUT R0, R95, 0x7f, RZ, 0xc0, !PT ;  /* 0x0000007f5f007812 */ /* 0x000fe400078ec0ff */
[----:B------:R-:W-:Y:S01]  /*0820*/  LOP3.LUT R22, R22, R11, RZ, 0xc0, !PT ;  /* 0x0000000b16167212 */ /* 0x000fe200078ec0ff */
[----:B------:R1:W0:Y:S01]  /*0830*/  @!UP1 SYNCS.EXCH.64 URZ, [UR6+0x88], UR4 ;  /* 0x00008804063f95b2 */ /* 0x0002220008000100 */
[----:B------:R-:W-:Y:S01]  /*0840*/  NOP ;  /* 0x0000000000007918 */ /* 0x000fe20000000000 */
[----:B-12---:R-:W-:Y:S05]  /*0850*/  @!P2 BRA `(.L_x_3) ;  /* 0x000000000008a947 */ /* 0x006fea0003800000 */
[----:B0---4-:R-:W-:Y:S01]  /*0860*/  UCGABAR_ARV ;  /* 0x00000000000079c7 */ /* 0x011fe20008000000 */
[----:B------:R-:W-:Y:S05]  /*0870*/  BRA `(.L_x_4) ;  /* 0x0000000000047947 */ /* 0x000fea0003800000 */
.L_x_3:
[----:B0---4-:R-:W-:Y:S01]  /*0880*/  NOP ;  /* 0x0000000000007918 */ /* 0x011fe20000000000 */
.L_x_4:
[----:B------:R-:W0:Y:S01]  /*0890*/  LDC R2, c[0x0][0x65c] ;  /* 0x00019700ff027b82 */ /* 0x000e220000000800 */
[----:B------:R-:W-:Y:S02]  /*08a0*/  IMAD.U32 R10, RZ, RZ, UR8 ;  /* 0x00000008ff0a7e24 */ /* 0x000fe4000f8e00ff */
[----:B------:R-:W-:Y:S01]  /*08b0*/  IMAD.MOV.U32 R11, RZ, RZ, RZ ;  /* 0x000000ffff0b7224 */ /* 0x000fe200078e00ff */
[----:B0-----:R-:W-:-:S04]  /*08c0*/  ISETP.NE.AND P1, PT, R2, 0x1, PT ;  /* 0x000000010200780c */ /* 0x001fc80003f25270 */
[----:B------:R-:W-:-:S09]  /*08d0*/  P2R R5, PR, RZ, 0x2 ;  /* 0x00000002ff057803 */ /* 0x000fd20000000000 */
[----:B------:R-:W0:Y:S01]  /*08e0*/  @P1 LDC R17, c[0x0][0x10] ;  /* 0x00000400ff111b82 */ /* 0x000e220000000800 */
[----:B------:R-:W-:Y:S02]  /*08f0*/  @P1 IMAD.MOV.U32 R5, RZ, RZ, RZ ;  /* 0x000000ffff051224 */ /* 0x000fe400078e00ff */
[----:B------:R-:W-:-:S05]  /*0900*/  @P1 IMAD.MOV.U32 R15, RZ, RZ, RZ ;  /* 0x000000ffff0f1224 */ /* 0x000fca00078e00ff */
[----:B------:R-:W1:Y:S01]  /*0910*/  @!P1 LDC R13, c[0x0][0xc] ;  /* 0x00000300ff0d9b82 */ /* 0x000e620000000800 */
[----:B------:R-:W-:Y:S01]  /*0920*/  ULDC UR4, c[0x0][0xc] ;  /* 0x0000030000047ab9 */ /* 0x000fe20000000800 */
[----:B------:R-:W-:Y:S01]  /*0930*/  ULDC UR5, c[0x0][0x10] ;  /* 0x0000040000057ab9 */ /* 0x000fe20000000800 */
[----:B------:R-:W-:Y:S01]  /*0940*/  ULDC UR6, c[0x0][0x14] ;  /* 0x0000050000067ab9 */ /* 0x000fe20000000800 */
[----:B------:R-:W-:-:S04]  /*0950*/  UIMAD.WIDE.U32 UR4, UR4, UR5, URZ ;  /* 0x00000005040472a5 */ /* 0x000fc8000f8e003f */
[----:B------:R-:W-:Y:S02]  /*0960*/  UIMAD.WIDE.U32 UR36, UR4, UR6, URZ ;  /* 0x00000006042472a5 */ /* 0x000fe4000f8e003f */
[----:B------:R-:W-:-:S04]  /*0970*/  UIMAD UR42, UR5, UR6, URZ ;  /* 0x00000006052a72a4 */ /* 0x000fc8000f8e023f */
[----:B------:R-:W-:Y:S01]  /*0980*/  UIADD3 UR42, UR37, UR42, URZ ;  /* 0x0000002a252a7290 */ /* 0x000fe2000fffe03f */
[----:B0-----:R-:W-:-:S04]  /*0990*/  @P1 IMAD.WIDE.U32 R16, R17, UR8, R4 ;  /* 0x0000000811101c25 */ /* 0x001fc8000f8e0004 */
[----:B------:R-:W-:Y:S02]  /*09a0*/  @P1 IMAD.IADD R17, R17, 0x1, R15 ;  /* 0x0000000111111824 */ /* 0x000fe400078e020f */
[----:B-1----:R-:W-:-:S04]  /*09b0*/  @!P1 IMAD.WIDE.U32 R10, R4, R13, R10 ;  /* 0x0000000d040a9225 */ /* 0x002fc800078e000a */
[----:B------:R-:W-:Y:S02]  /*09c0*/  @!P1 IMAD.MOV.U32 R16, RZ, RZ, R10 ;  /* 0x000000ffff109224 */ /* 0x000fe400078e000a */
[----:B------:R-:W-:Y:S01]  /*09d0*/  @!P1 IMAD.MOV.U32 R17, RZ, RZ, R11 ;  /* 0x000000ffff119224 */ /* 0x000fe200078e000b */
[----:B------:R-:W-:Y:S06]  /*09e0*/  @!P2 BRA `(.L_x_5) ;  /* 0x00000000000ca947 */ /* 0x000fec0003800000 */
[----:B------:R-:W-:Y:S01]  /*09f0*/  UCGABAR_WAIT ;  /* 0x0000000000007dc7 */ /* 0x000fe20008000000 */
[----:B------:R-:W-:Y:S01]  /*0a00*/  CCTL.IVALL ;  /* 0x00000000ff00798f */ /* 0x000fe20002000000 */
[----:B------:R-:W-:Y:S05]  /*0a10*/  BRA `(.L_x_6) ;  /* 0x0000000000047947 */ /* 0x000fea0003800000 */
.L_x_5:
[----:B------:R-:W-:Y:S06]  /*0a20*/  BAR.SYNC.DEFER_BLOCKING 0x0 ;  /* 0x0000000000007b1d */ /* 0x000fec0000010000 */
.L_x_6:
[----:B------:R-:W-:Y:S05]  /*0a30*/  @!P3 BRA `(.L_x_7) ;  /* 0x0000005c00c4b947 */ /* 0x000fea0003800000 */
[----:B------:R-:W-:-:S13]  /*0a40*/  ISETP.GT.U32.AND P0, PT, R8, 0x1, PT ;  /* 0x000000010800780c */ /* 0x000fda0003f04070 */
[----:B------:R-:W-:Y:S05]  /*0a50*/  @P0 EXIT ;  /* 0x000000000000094d */ /* 0x000fea0003800000 */
[----:B------:R-:W-:Y:S01]  /*0a60*/  ULDC.64 UR4, c[0x0][0x650] ;  /* 0x0001940000047ab9 */ /* 0x000fe20000000a00 */
[----:B------:R-:W-:Y:S01]  /*0a70*/  PRMT R3, RZ, 0x7610, R3 ;  /* 0x00007610ff037816 */ /* 0x000fe20000000003 */
[----:B------:R-:W-:Y:S01]  /*0a80*/  IMAD.MOV.U32 R103, RZ, RZ, -0x1 ;  /* 0xffffffffff677424 */ /* 0x000fe200078e00ff */
[----:B------:R-:W-:Y:S01]  /*0a90*/  ISETP.GE.U32.AND P0, PT, R16, UR4, PT ;  /* 0x0000000410007c0c */ /* 0x000fe2000bf06070 */
[----:B------:R-:W-:Y:S02]  /*0aa0*/  IMAD.MOV.U32 R100, RZ, RZ, -0x1 ;  /* 0xffffffffff647424 */ /* 0x000fe400078e00ff */
[----:B------:R-:W-:Y:S01]  /*0ab0*/  IMAD.MOV.U32 R101, RZ, RZ, -0x1 ;  /* 0xffffffffff657424 */ /* 0x000fe200078e00ff */
[----:B------:R-:W-:-:S13]  /*0ac0*/  ISETP.GE.U32.AND.EX P0, PT, R17, UR5, PT, P0 ;  /* 0x0000000511007c0c */ /* 0x000fda000bf06100 */
[----:B------:R-:W-:Y:S05]  /*0ad0*/  @P0 BRA `(.L_x_8) ;  /* 0x0000000400280947 */ /* 0x000fea0003800000 */
[----:B------:R-:W0:Y:S01]  /*0ae0*/  LDC.64 R24, c[0x0][0x628] ;  /* 0x00018a00ff187b82 */ /* 0x000e220000000a00 */
[----:B------:R-:W-:Y:S02]  /*0af0*/  IMAD.MOV.U32 R10, RZ, RZ, R16 ;  /* 0x000000ffff0a7224 */ /* 0x000fe400078e0010 */
[----:B------:R-:W-:-:S05]  /*0b00*/  IMAD.MOV.U32 R11, RZ, RZ, R17 ;  /* 0x000000ffff0b7224 */ /* 0x000fca00078e0011 */
[----:B------:R-:W1:Y:S08]  /*0b10*/  LDC R8, c[0x0][0x630] ;  /* 0x00018c00ff087b82 */ /* 0x000e700000000800 */
[----:B------:R-:W2:Y:S01]  /*0b20*/  LDC.64 R26, c[0x0][0x620] ;  /* 0x00018800ff1a7b82 */ /* 0x000ea20000000a00 */
[----:B0-----:R-:W-:-:S04]  /*0b30*/  ISETP.NE.U32.AND P0, PT, R24, RZ, PT ;  /* 0x000000ff1800720c */ /* 0x001fc80003f05070 */
[----:B------:R-:W-:-:S13]  /*0b40*/  ISETP.NE.AND.EX P0, PT, R25, RZ, PT, P0 ;  /* 0x000000ff1900720c */ /* 0x000fda0003f05300 */
[----:B-12---:R-:W-:Y:S05]  /*0b50*/  @!P0 BRA `(.L_x_9) ;  /* 0x0000000000288947 */ /* 0x006fea0003800000 */
[----:B------:R-:W0:Y:S02]  /*0b60*/  LDC R3, c[0x0][0x634] ;  /* 0x00018d00ff037b82 */ /* 0x000e240000000800 */
[----:B0-----:R-:W-:-:S05]  /*0b70*/  IADD3 R3, P0, R16, R3, RZ ;  /* 0x0000000310037210 */ /* 0x001fca0007f1e0ff */
[----:B------:R-:W-:-:S04]  /*0b80*/  IMAD.X R21, RZ, RZ, R17, P0 ;  /* 0x000000ffff157224 */ /* 0x000fc800000e0611 */
[----:B------:R-:W-:-:S04]  /*0b90*/  IMAD.WIDE.U32 R10, R21, R24, RZ ;  /* 0x00000018150a7225 */ /* 0x000fc800078e00ff */
[----:B------:R-:W-:-:S04]  /*0ba0*/  IMAD.WIDE.U32 R12, P0, R3, R25, R10 ;  /* 0x00000019030c7225 */ /* 0x000fc8000780000a */
[----:B------:R-:W-:-:S04]  /*0bb0*/  IMAD.WIDE.U32 R10, R3, R24, RZ ;  /* 0x00000018030a7225 */ /* 0x000fc800078e00ff */
[----:B------:R-:W-:Y:S01]  /*0bc0*/  IMAD.X R15, RZ, RZ, RZ, P0 ;  /* 0x000000ffff0f7224 */ /* 0x000fe200000e06ff */
[----:B------:R-:W-:Y:S01]  /*0bd0*/  IADD3 RZ, P0, R11, R12, RZ ;  /* 0x0000000c0bff7210 */ /* 0x000fe20007f1e0ff */
[----:B------:R-:W-:-:S04]  /*0be0*/  IMAD.MOV.U32 R14, RZ, RZ, R13 ;  /* 0x000000ffff0e7224 */ /* 0x000fc800078e000d */
[----:B------:R-:W-:-:S08]  /*0bf0*/  IMAD.WIDE.U32.X R10, R21, R25, R14, P0 ;  /* 0x00000019150a7225 */ /* 0x000fd000000e040e */
.L_x_9:
[----:B------:R-:W0:Y:S01]  /*0c00*/  LDC.64 R30, c[0x0][0x640] ;  /* 0x00019000ff1e7b82 */ /* 0x000e220000000a00 */
[-CC-:B------:R-:W-:Y:S01]  /*0c10*/  SHF.R.U64 R101, R10, R8.reuse, R11.reuse ;  /* 0x000000080a657219 */ /* 0x180fe2000000120b */
[----:B------:R-:W-:Y:S01]  /*0c20*/  IMAD R29, R9, R23, R4 ;  /* 0x00000017091d7224 */ /* 0x000fe200078e0204 */
[----:B------:R-:W-:Y:S01]  /*0c30*/  SHF.R.U32.HI R3, RZ, R8, R11 ;  /* 0x00000008ff037219 */ /* 0x000fe2000001160b */
[----:B------:R-:W-:Y:S01]  /*0c40*/  IMAD.MOV.U32 R23, RZ, RZ, 0x1 ;  /* 0x00000001ff177424 */ /* 0x000fe200078e00ff */
[----:B------:R-:W-:-:S03]  /*0c50*/  IADD3 R5, P0, RZ, -R101, RZ ;  /* 0x80000065ff057210 */ /* 0x000fc60007f1e0ff */
[----:B------:R-:W1:Y:S02]  /*0c60*/  LDC R12, c[0x0][0x618] ;  /* 0x00018600ff0c7b82 */ /* 0x000e640000000800 */
[----:B------:R-:W-:Y:S02]  /*0c70*/  IMAD.X R3, RZ, RZ, ~R3, P0 ;  /* 0x000000ffff037224 */ /* 0x000fe400000e0e03 */
[----:B------:R-:W-:-:S04]  /*0c80*/  IMAD.WIDE.U32 R10, R5, R26, R16 ;  /* 0x0000001a050a7225 */ /* 0x000fc800078e0010 */
[----:B------:R-:W2:Y:S01]  /*0c90*/  LDC R20, c[0x0][0x608] ;  /* 0x00018200ff147b82 */ /* 0x000ea20000000800 */
[----:B------:R-:W-:Y:S02]  /*0ca0*/  IMAD R8, R3, R26, RZ ;  /* 0x0000001a03087224 */ /* 0x000fe400078e02ff */
[----:B------:R-:W-:Y:S02]  /*0cb0*/  IMAD.MOV.U32 R3, RZ, RZ, -0x1 ;  /* 0xffffffffff037424 */ /* 0x000fe400078e00ff */
[----:B------:R-:W-:-:S03]  /*0cc0*/  IMAD R5, R5, R27, R8 ;  /* 0x0000001b05057224 */ /* 0x000fc600078e0208 */
[----:B------:R-:W3:Y:S01]  /*0cd0*/  LDC R28, c[0x0][0x658] ;  /* 0x00019600ff1c7b82 */ /* 0x000ee20000000800 */
[----:B------:R-:W-:Y:S01]  /*0ce0*/  IMAD.IADD R5, R11, 0x1, R5 ;  /* 0x000000010b057824 */ /* 0x000fe200078e0205 */
[----:B0-----:R-:W-:-:S04]  /*0cf0*/  ISETP.NE.U32.AND P0, PT, R30, RZ, PT ;  /* 0x000000ff1e00720c */ /* 0x001fc80003f05070 */
[----:B------:R-:W-:Y:S02]  /*0d00*/  ISETP.NE.AND.EX P0, PT, R31, RZ, PT, P0 ;  /* 0x000000ff1f00720c */ /* 0x000fe40003f05300 */
[----:B------:R-:W0:Y:S01]  /*0d10*/  LDC R24, c[0x0][0x600] ;  /* 0x00018000ff187b82 */ /* 0x000e220000000800 */
[-CC-:B-1----:R-:W-:Y:S02]  /*0d20*/  SHF.R.U64 R14, R10, R12.reuse, R5.reuse ;  /* 0x0000000c0a0e7219 */ /* 0x182fe40000001205 */
[----:B------:R-:W-:-:S05]  /*0d30*/  SHF.R.U32.HI R5, RZ, R12, R5 ;  /* 0x0000000cff057219 */ /* 0x000fca0000011605 */
[----:B------:R-:W1:Y:S01]  /*0d40*/  LDC R15, c[0x0][0x648] ;  /* 0x00019200ff0f7b82 */ /* 0x000e620000000800 */
[-CC-:B--2---:R-:W-:Y:S02]  /*0d50*/  SHF.R.U64 R27, R14, R20.reuse, R5.reuse ;  /* 0x000000140e1b7219 */ /* 0x184fe40000001205 */
[----:B------:R-:W-:-:S05]  /*0d60*/  SHF.R.U32.HI R5, RZ, R20, R5 ;  /* 0x00000014ff057219 */ /* 0x000fca0000011605 */
[----:B------:R-:W2:Y:S01]  /*0d70*/  LDC R21, c[0x0][0x638] ;  /* 0x00018e00ff157b82 */ /* 0x000ea20000000800 */
[-CC-:B---3--:R-:W-:Y:S02]  /*0d80*/  SHF.R.U64 R20, R27, R28.reuse, R5.reuse ;  /* 0x0000001c1b147219 */ /* 0x188fe40000001205 */
[-C--:B------:R-:W-:Y:S02]  /*0d90*/  SHF.L.U32 R3, R3, R28.reuse, RZ ;  /* 0x0000001c03037219 */ /* 0x080fe400000006ff */
[----:B------:R-:W-:Y:S01]  /*0da0*/  SHF.R.U32.HI R5, RZ, R28, R5 ;  /* 0x0000001cff057219 */ /* 0x000fe20000011605 */
[----:B------:R-:W-:Y:S01]  /*0db0*/  IMAD.MOV.U32 R4, RZ, RZ, R20 ;  /* 0x000000ffff047224 */ /* 0x000fe200078e0014 */
[----:B------:R-:W-:Y:S01]  /*0dc0*/  LOP3.LUT R12, RZ, R3, RZ, 0x33, !PT ;  /* 0x00000003ff0c7212 */ /* 0x000fe200078e33ff */
[----:B------:R-:W3:Y:S01]  /*0dd0*/  LDC R25, c[0x0][0x610] ;  /* 0x00018400ff197b82 */ /* 0x000ee20000000800 */
[----:B------:R-:W-:Y:S05]  /*0de0*/  @!P0 BRA `(.L_x_10) ;  /* 0x0000000000288947 */ /* 0x000fea0003800000 */
[----:B------:R-:W4:Y:S02]  /*0df0*/  LDC R3, c[0x0][0x64c] ;  /* 0x00019300ff037b82 */ /* 0x000f240000000800 */
[----:B----4-:R-:W-:-:S05]  /*0e00*/  IADD3 R3, P0, R20, R3, RZ ;  /* 0x0000000314037210 */ /* 0x010fca0007f1e0ff */
        /* <DEDUP_REMOVED lines=8> */
.L_x_10:
[----:B-1----:R-:W-:Y:S01]  /*0e90*/  SHF.R.U64 R4, R4, R15, R5 ;  /* 0x0000000f04047219 */ /* 0x002fe20000001205 */
[----:B0-----:R-:W-:Y:S01]  /*0ea0*/  VIADD R5, R24, 0xffffffff ;  /* 0xffffffff18057836 */ /* 0x001fe20000000000 */
[----:B------:R-:W-:Y:S02]  /*0eb0*/  SHF.L.U32 R3, R23, R28, RZ ;  /* 0x0000001c17037219 */ /* 0x000fe400000006ff */
[----:B------:R-:W-:Y:S01]  /*0ec0*/  LOP3.LUT R12, R27, R12, RZ, 0xc0, !PT ;  /* 0x0000000c1b0c7212 */ /* 0x000fe200078ec0ff */
[----:B------:R-:W-:Y:S01]  /*0ed0*/  IMAD.MOV R8, RZ, RZ, -R4 ;  /* 0x000000ffff087224 */ /* 0x000fe200078e0a04 */
[----:B------:R-:W-:Y:S02]  /*0ee0*/  SEL R6, R6, R29, !P1 ;  /* 0x0000001d06067207 */ /* 0x000fe40004800000 */
[----:B------:R-:W-:Y:S01]  /*0ef0*/  LOP3.LUT R5, R14, R5, RZ, 0xc0, !PT ;  /* 0x000000050e057212 */ /* 0x000fe200078ec0ff */
[----:B------:R-:W-:Y:S02]  /*0f00*/  IMAD R9, R3, R4, R12 ;  /* 0x0000000403097224 */ /* 0x000fe400078e020c */
[----:B--2---:R-:W-:-:S02]  /*0f10*/  IMAD R3, R8, R21, R20 ;  /* 0x0000001508037224 */ /* 0x004fc400078e0214 */
[----:B---3--:R-:W-:Y:S02]  /*0f20*/  IMAD R6, R9, R25, R6 ;  /* 0x0000001909067224 */ /* 0x008fe400078e0206 */
[----:B------:R-:W-:Y:S02]  /*0f30*/  IMAD R103, R3, R24, R5 ;  /* 0x0000001803677224 */ /* 0x000fe400078e0205 */
[----:B------:R-:W-:-:S03]  /*0f40*/  IMAD.MOV.U32 R4, RZ, RZ, 0x1 ;  /* 0x00000001ff047424 */ /* 0x000fc600078e00ff */
[----:B------:R-:W-:Y:S02]  /*0f50*/  SEL R100, R103, R6, !P1 ;  /* 0x0000000667647207 */ /* 0x000fe40004800000 */
[----:B------:R-:W-:Y:S02]  /*0f60*/  PRMT R3, R4, 0x7610, R3 ;  /* 0x0000761004037816 */ /* 0x000fe40000000003 */
[----:B------:R-:W-:-:S07]  /*0f70*/  SEL R103, R6, R103, !P1 ;  /* 0x0000006706677207 */ /* 0x000fce0004800000 */
.L_x_8:
[----:B------:R-:W-:-:S08]  /*0f80*/  NOP ;  /* 0x0000000000007918 */ /* 0x000fd00000000000 */
[----:B------:R-:W0:Y:S02]  /*0f90*/  USETMAXREG.TRY_ALLOC.CTAPOOL UP0, 0xe8 ;  /* 0x000000e8000079c8 */ /* 0x000e240008000600 */
[----:B0-----:R-:W-:-:S13]  /*0fa0*/  PLOP3.LUT P0, PT, PT, PT, UP0, 0x80, 0x0 ;  /* 0x000000000000781c */ /* 0x001fda0003f0f008 */
[----:B------:R-:W-:Y:S05]  /*0fb0*/  @!P0 BRA `(.L_x_8) ;  /* 0xfffffffc00f08947 */ /* 0x000fea000383ffff */
[----:B------:R-:W-:Y:S01]  /*0fc0*/  ULDC.64 UR4, c[0x0][0x598] ;  /* 0x0001660000047ab9 */ /* 0x000fe20000000a00 */
[----:B------:R-:W-:Y:S01]  /*0fd0*/  ULDC.64 UR38, c[0x0][0x208] ;  /* 0x0000820000267ab9 */ /* 0x000fe20000000a00 */
[----:B------:R-:W-:-:S04]  /*0fe0*/  ISETP.NE.U32.AND P0, PT, RZ, UR4, PT ;  /* 0x00000004ff007c0c */ /* 0x000fc8000bf05070 */
[----:B------:R-:W-:-:S13]  /*0ff0*/  ISETP.NE.AND.EX P0, PT, RZ, UR5, PT, P0 ;  /* 0x00000005ff007c0c */ /* 0x000fda000bf05300 */
[----:B------:R-:W-:Y:S05]  /*1000*/  @!P0 BRA `(.L_x_11) ;  /* 0x00000000001c8947 */ /* 0x000fea0003800000 */
[----:B------:R-:W0:Y:S02]  /*1010*/  LDC.64 R4, c[0x0][0x598] ;  /* 0x00016600ff047b82 */ /* 0x000e240000000a00 */
[----:B0-----:R-:W2:Y:S02]  /*1020*/  LDG.E.64 R4, desc[UR38][R4.64] ;  /* 0x0000002604047981 */ /* 0x001ea4000c1e1b00 */
[----:B--2---:R-:W-:-:S04]  /*1030*/  ISETP.NE.U32.AND P0, PT, R4, RZ, PT ;  /* 0x000000ff0400720c */ /* 0x004fc80003f05070 */
[----:B------:R-:W-:-:S13]  /*1040*/  ISETP.NE.AND.EX P0, PT, R5, RZ, PT, P0 ;  /* 0x000000ff0500720c */ /* 0x000fda0003f05300 */
[----:B------:R-:W-:Y:S05]  /*1050*/  @!P0 BRA `(.L_x_11) ;  /* 0x0000000000088947 */ /* 0x000fea0003800000 */
[----:B------:R0:W5:Y:S01]  /*1060*/  LD.E R23, desc[UR38][R4.64] ;  /* 0x0000002604177980 */ /* 0x000162000c101900 */
[----:B------:R-:W-:Y:S05]  /*1070*/  BRA `(.L_x_12) ;  /* 0x0000000000247947 */ /* 0x000fea0003800000 */
.L_x_11:
[----:B------:R-:W-:Y:S02]  /*1080*/  ULDC.64 UR4, c[0x0][0x588] ;  /* 0x0001620000047ab9 */ /* 0x000fe40000000a00 */
[----:B------:R-:W-:-:S04]  /*1090*/  ISETP.NE.U32.AND P0, PT, RZ, UR4, PT ;  /* 0x00000004ff007c0c */ /* 0x000fc8000bf05070 */
[----:B------:R-:W-:-:S13]  /*10a0*/  ISETP.NE.AND.EX P0, PT, RZ, UR5, PT, P0 ;  /* 0x00000005ff007c0c */ /* 0x000fda000bf05300 */
[----:B------:R-:W-:Y:S05]  /*10b0*/  @!P0 BRA `(.L_x_13) ;  /* 0x00000000000c8947 */ /* 0x000fea0003800000 */
[----:B------:R-:W0:Y:S02]  /*10c0*/  LDC.64 R4, c[0x0][0x588] ;  /* 0x00016200ff047b82 */ /* 0x000e240000000a00 */
[----:B0-----:R1:W5:Y:S01]  /*10d0*/  LDG.E R23, desc[UR38][R4.64] ;  /* 0x0000002604177981 */ /* 0x001362000c1e1900 */
[----:B------:R-:W-:Y:S05]  /*10e0*/  BRA `(.L_x_12) ;  /* 0x0000000000087947 */ /* 0x000fea0003800000 */
.L_x_13:
[----:B------:R-:W-:Y:S02]  /*10f0*/  ULDC UR4, c[0x0][0x580] ;  /* 0x0001600000047ab9 */ /* 0x000fe40000000800 */
[----:B------:R-:W-:-:S07]  /*1100*/  IMAD.U32 R23, RZ, RZ, UR4 ;  /* 0x00000004ff177e24 */ /* 0x000fce000f8e00ff */
.L_x_12:
[----:B------:R-:W-:Y:S02]  /*1110*/  ULDC.64 UR4, c[0x0][0x5a0] ;  /* 0x0001680000047ab9 */ /* 0x000fe40000000a00 */
[----:B------:R-:W-:-:S04]  /*1120*/  ISETP.NE.U32.AND P0, PT, RZ, UR4, PT ;  /* 0x00000004ff007c0c */ /* 0x000fc8000bf05070 */
[----:B------:R-:W-:-:S13]  /*1130*/  ISETP.NE.AND.EX P0, PT, RZ, UR5, PT, P0 ;  /* 0x00000005ff007c0c */ /* 0x000fda000bf05300 */
[----:B------:R-:W-:Y:S05]  /*1140*/  @!P0 BRA `(.L_x_14) ;  /* 0x00000000001c8947 */ /* 0x000fea0003800000 */
[----:B01----:R-:W0:Y:S02]  /*1150*/  LDC.64 R4, c[0x0][0x5a0] ;  /* 0x00016800ff047b82 */ /* 0x003e240000000a00 */
[----:B0-----:R-:W2:Y:S02]  /*1160*/  LDG.E.64 R4, desc[UR38][R4.64] ;  /* 0x0000002604047981 */ /* 0x001ea4000c1e1b00 */
[----:B--2---:R-:W-:-:S04]  /*1170*/  ISETP.NE.U32.AND P0, PT, R4, RZ, PT ;  /* 0x000000ff0400720c */ /* 0x004fc80003f05070 */
[----:B------:R-:W-:-:S13]  /*1180*/  ISETP.NE.AND.EX P0, PT, R5, RZ, PT, P0 ;  /* 0x000000ff0500720c */ /* 0x000fda0003f05300 */
[----:B------:R-:W-:Y:S05]  /*1190*/  @!P0 BRA `(.L_x_14) ;  /* 0x0000000000088947 */ /* 0x000fea0003800000 */
[----:B------:R0:W5:Y:S01]  /*11a0*/  LD.E R90, desc[UR38][R4.64] ;  /* 0x00000026045a7980 */ /* 0x000162000c101900 */
[----:B------:R-:W-:Y:S05]  /*11b0*/  BRA `(.L_x_15) ;  /* 0x0000000000247947 */ /* 0x000fea0003800000 */
.L_x_14:
[----:B------:R-:W-:Y:S02]  /*11c0*/  ULDC.64 UR4, c[0x0][0x590] ;  /* 0x0001640000047ab9 */ /* 0x000fe40000000a00 */
[----:B------:R-:W-:-:S04]  /*11d0*/  ISETP.NE.U32.AND P0, PT, RZ, UR4, PT ;  /* 0x00000004ff007c0c */ /* 0x000fc8000bf05070 */
[----:B------:R-:W-:-:S13]  /*11e0*/  ISETP.NE.AND.EX P0, PT, RZ, UR5, PT, P0 ;  /* 0x00000005ff007c0c */ /* 0x000fda000bf05300 */
[----:B------:R-:W-:Y:S05]  /*11f0*/  @!P0 BRA `(.L_x_16) ;  /* 0x00000000000c8947 */ /* 0x000fea0003800000 */
[----:B------:R-:W2:Y:S02]  /*1200*/  LDC.64 R90, c[0x0][0x590] ;  /* 0x00016400ff5a7b82 */ /* 0x000ea40000000a00 */
[----:B--2---:R2:W5:Y:S01]  /*1210*/  LDG.E R90, desc[UR38][R90.64] ;  /* 0x000000265a5a7981 */ /* 0x004562000c1e1900 */
[----:B------:R-:W-:Y:S05]  /*1220*/  BRA `(.L_x_15) ;  /* 0x0000000000087947 */ /* 0x000fea0003800000 */
.L_x_16:
[----:B------:R-:W-:Y:S02]  /*1230*/  ULDC UR4, c[0x0][0x584] ;  /* 0x0001610000047ab9 */ /* 0x000fe40000000800 */
[----:B------:R-:W-:-:S07]  /*1240*/  IMAD.U32 R90, RZ, RZ, UR4 ;  /* 0x00000004ff5a7e24 */ /* 0x000fce000f8e00ff */
.L_x_15:
[----:B------:R-:W-:-:S13]  /*1250*/  LOP3.LUT P0, RZ, R3, 0xff, RZ, 0xc0, !PT ;  /* 0x000000ff03ff7812 */ /* 0x000fda000780c0ff */
[----:B------:R-:W-:Y:S05]  /*1260*/  @!P0 EXIT ;  /* 0x000000000000894d */ /* 0x000fea0003800000 */
[----:B------:R-:W3:Y:S01]  /*1270*/  LDC R93, c[0x0][0x658] ;  /* 0x00019600ff5d7b82 */ /* 0x000ee20000000800 */
[----:B------:R-:W-:Y:S01]  /*1280*/  LOP3.LUT R7, R7, 0x1, RZ, 0xc0, !PT ;  /* 0x0000000107077812 */ /* 0x000fe200078ec0ff */
[----:B------:R-:W-:Y:S01]  /*1290*/  ULDC.64 UR6, c[0x0][0x288] ;  /* 0x0000a20000067ab9 */ /* 0x000fe20000000a00 */
[----:B------:R-:W-:Y:S01]  /*12a0*/  SHF.R.U32.HI R3, RZ, 0x2, R95 ;  /* 0x00000002ff037819 */ /* 0x000fe2000001165f */
[----:B------:R-:W-:Y:S01]  /*12b0*/  UIADD3 UR4, UR7, 0x3f, URZ ;  /* 0x0000003f07047890 */ /* 0x000fe2000fffe03f */
[----:B------:R-:W-:Y:S01]  /*12c0*/  SHF.R.U32.HI R0, RZ, 0x1, R0 ;  /* 0x00000001ff007819 */ /* 0x000fe20000011600 */
[----:B------:R-:W-:Y:S01]  /*12d0*/  IMAD.SHL.U32 R88, R7, 0x40, RZ ;  /* 0x0000004007587824 */ /* 0x000fe200078e00ff */
[----:B------:R-:W-:Y:S01]  /*12e0*/  LOP3.LUT R3, R3, 0x7, RZ, 0xc0, !PT ;  /* 0x0000000703037812 */ /* 0x000fe200078ec0ff */
[----:B------:R-:W4:Y:S01]  /*12f0*/  LDC.64 R8, c[0x0][0x5c8] ;  /* 0x00017200ff087b82 */ /* 0x000f220000000a00 */
[----:B------:R-:W-:Y:S01]  /*1300*/  USHF.R.S32.HI UR5, URZ, 0x1f, UR4 ;  /* 0x0000001f3f057899 */ /* 0x000fe20008011404 */
[----:B------:R-:W-:Y:S01]  /*1310*/  LOP3.LUT R0, R0, 0x30, RZ, 0xc0, !PT ;  /* 0x0000003000007812 */ /* 0x000fe200078ec0ff */
[----:B------:R-:W-:Y:S01]  /*1320*/  IMAD.MOV.U32 R6, RZ, RZ, 0x1 ;  /* 0x00000001ff067424 */ /* 0x000fe200078e00ff */
[--C-:B------:R-:W-:Y:S01]  /*1330*/  LOP3.LUT R88, R88, 0x40, R3.reuse, 0xe2, !PT ;  /* 0x0000004058587812 */ /* 0x100fe200078ee203 */
[----:B------:R-:W-:Y:S01]  /*1340*/  ULEA.HI UR5, UR5, UR4, URZ, 0x6 ;  /* 0x0000000405057291 */ /* 0x000fe2000f8f303f */
[-C--:B01----:R-:W-:Y:S01]  /*1350*/  IADD3 R4, RZ, -R0.reuse, -R3 ;  /* 0x80000000ff047210 */ /* 0x083fe20007ffe803 */
[----:B------:R-:W-:Y:S01]  /*1360*/  IMAD.U32 R5, RZ, RZ, UR6 ;  /* 0x00000006ff057e24 */ /* 0x000fe2000f8e00ff */
[----:B------:R-:W0:Y:S01]  /*1370*/  LDC R97, c[0x0][0x600] ;  /* 0x00018000ff617b82 */ /* 0x000e220000000800 */
[----:B------:R-:W-:Y:S01]  /*1380*/  LOP3.LUT R88, R88, R0, RZ, 0xfc, !PT ;  /* 0x0000000058587212 */ /* 0x000fe200078efcff */
[----:B------:R-:W-:Y:S01]  /*1390*/  IMAD.MOV.U32 R0, RZ, RZ, -0x1 ;  /* 0xffffffffff007424 */ /* 0x000fe200078e00ff */
[----:B------:R-:W-:Y:S01]  /*13a0*/  USHF.R.S32.HI UR43, URZ, 0x6, UR5 ;  /* 0x000000063f2b7899 */ /* 0x000fe20008011405 */
[----:B------:R-:W-:Y:S01]  /*13b0*/  LOP3.LUT R94, R95, 0x3, RZ, 0xc0, !PT ;  /* 0x000000035f5e7812 */ /* 0x000fe200078ec0ff */
[----:B------:R-:W-:Y:S01]  /*13c0*/  IMAD R4, R7, -0x40, R4 ;  /* 0xffffffc007047824 */ /* 0x000fe200078e0204 */
[C---:B------:R-:W-:Y:S01]  /*13d0*/  LOP3.LUT R96, R95.reuse, 0x80, RZ, 0xc0, !PT ;  /* 0x000000805f607812 */ /* 0x040fe200078ec0ff */
[----:B------:R-:W-:Y:S01]  /*13e0*/  UISETP.LT.AND UP0, UPT, UR43, 0x1, UPT ;  /* 0x000000012b00788c */ /* 0x000fe2000bf01270 */
[-C--:B---3--:R-:W-:Y:S01]  /*13f0*/  SHF.L.U32 R0, R0, R93.reuse, RZ ;  /* 0x0000005d00007219 */ /* 0x088fe200000006ff */
[----:B------:R-:W-:Y:S01]  /*1400*/  ULDC UR4, c[0x0][0x284] ;  /* 0x0000a10000047ab9 */ /* 0x000fe20000000800 */
[----:B------:R-:W-:Y:S01]  /*1410*/  IMAD R94, R94, -0x2, R5 ;  /* 0xfffffffe5e5e7824 */ /* 0x000fe200078e0205 */
[----:B------:R-:W-:Y:S01]  /*1420*/  USEL UR44, UR43, 0x1, UP0 ;  /* 0x000000012b2c7887 */ /* 0x000fe20008000000 */
[----:B------:R-:W-:Y:S01]  /*1430*/  SHF.L.U32 R93, R6, R93, RZ ;  /* 0x0000005d065d7219 */ /* 0x000fe200000006ff */
[----:B------:R-:W-:Y:S01]  /*1440*/  IMAD.SHL.U32 R95, R95, 0x2, RZ ;  /* 0x000000025f5f7824 */ /* 0x000fe200078e00ff */
[----:B------:R-:W-:Y:S01]  /*1450*/  LOP3.LUT R102, R18, 0x1, RZ, 0xfc, !PT ;  /* 0x0000000112667812 */ /* 0x000fe200078efcff */
[----:B------:R-:W-:Y:S01]  /*1460*/  VIADD R99, R4, UR4 ;  /* 0x0000000404637c36 */ /* 0x000fe20008000000 */
[C---:B----4-:R-:W-:Y:S01]  /*1470*/  SHF.L.U64.HI R92, R8.reuse, 0x3, R9 ;  /* 0x00000003085c7819 */ /* 0x050fe20000010209 */
[----:B--2---:R-:W-:Y:S01]  /*1480*/  IMAD.SHL.U32 R91, R8, 0x8, RZ ;  /* 0x00000008085b7824 */ /* 0x004fe200078e00ff */
[----:B------:R-:W-:Y:S01]  /*1490*/  SHF.R.U32.HI R96, RZ, 0x7, R96 ;  /* 0x00000007ff607819 */ /* 0x000fe20000011660 */
[----:B------:R-:W-:Y:S01]  /*14a0*/  IMAD.MOV.U32 R89, RZ, RZ, RZ ;  /* 0x000000ffff597224 */ /* 0x000fe200078e00ff */
[----:B------:R-:W-:Y:S01]  /*14b0*/  LOP3.LUT R98, RZ, R0, RZ, 0x33, !PT ;  /* 0x00000000ff627212 */ /* 0x000fe200078e33ff */
[----:B------:R-:W-:Y:S01]  /*14c0*/  UIADD3 UR44, UR43, -UR44, URZ ;  /* 0x8000002c2b2c7290 */ /* 0x000fe2000fffe03f */
[----:B------:R-:W-:Y:S01]  /*14d0*/  UMOV UR40, URZ ;  /* 0x0000003f00287c82 */ /* 0x000fe20008000000 */
[----:B0-----:R-:W-:Y:S01]  /*14e0*/  VIADD R97, R97, 0xffffffff ;  /* 0xffffffff61617836 */ /* 0x001fe20000000000 */
[----:B------:R-:W-:-:S09]  /*14f0*/  UMOV UR41, URZ ;  /* 0x0000003f00297c82 */ /* 0x000fd20008000000 */
.L_x_164:
[----:B0-----:R-:W0:Y:S01]  /*1500*/  SHFL.IDX PT, R0, R96, RZ, 0x1f ;  /* 0x00001fff60007589 */ /* 0x001e2200000e0000 */
[----:B-1----:R-:W1:Y:S01]  /*1510*/  S2UR UR7, SR_CgaCtaId ;  /* 0x00000000000779c3 */ /* 0x002e620000008800 */
[----:B------:R-:W-:Y:S01]  /*1520*/  UMOV UR6, 0x400 ;  /* 0x0000040000067882 */ /* 0x000fe20000000000 */
[----:B0-----:R-:W-:Y:S01]  /*1530*/  R2UR UR4, R0 ;  /* 0x00000000000472ca */ /* 0x001fe200000e0000 */
[----:B-1----:R-:W-:-:S12]  /*1540*/  ULEA UR6, UR7, UR6, 0x18 ;  /* 0x0000000607067291 */ /* 0x002fd8000f8ec03f */
[----:B------:R-:W-:-:S04]  /*1550*/  ULEA.HI UR5, UR4, UR4, URZ, 0x1 ;  /* 0x0000000404057291 */ /* 0x000fc8000f8f083f */
[----:B------:R-:W-:-:S04]  /*1560*/  ULOP3.LUT UR5, UR5, 0x7fffe, URZ, 0xc0, !UPT ;  /* 0x0007fffe05057892 */ /* 0x000fc8000f8ec03f */
[----:B------:R-:W-:-:S03]  /*1570*/  UIADD3 UR5, UR4, -UR5, URZ ;  /* 0x8000000504057290 */ /* 0x000fc6000fffe03f */
[----:B------:R-:W-:Y:S01]  /*1580*/  ULDC UR4, c[0x0][0x28c] ;  /* 0x0000a30000047ab9 */ /* 0x000fe20000000800 */
[----:B------:R-:W-:Y:S01]  /*1590*/  ULEA UR5, UR5, UR6, 0xd ;  /* 0x0000000605057291 */ /* 0x000fe2000f8e683f */
[----:B------:R-:W-:-:S03]  /*15a0*/  ISETP.LT.AND P0, PT, RZ, UR4, PT ;  /* 0x00000004ff007c0c */ /* 0x000fc6000bf01270 */
[----:B------:R-:W-:-:S04]  /*15b0*/  UIADD3 UR5, UR5, 0x180, URZ ;  /* 0x0000018005057890 */ /* 0x000fc8000fffe03f */
[----:B------:R-:W-:-:S04]  /*15c0*/  USHF.R.U32.HI UR5, URZ, 0x4, UR5 ;  /* 0x000000043f057899 */ /* 0x000fc80008011605 */
[----:B------:R-:W-:-:S04]  /*15d0*/  ULOP3.LUT UR5, UR5, 0x3fff, URZ, 0xc0, !UPT ;  /* 0x00003fff05057892 */ /* 0x000fc8000f8ec03f */
[----:B------:R-:W-:Y:S01]  /*15e0*/  ULOP3.LUT UR45, UR5, 0x10000, URZ, 0xfc, !UPT ;  /* 0x00010000052d7892 */ /* 0x000fe2000f8efc3f */
[----:B--2345:R-:W-:Y:S11]  /*15f0*/  @P0 BRA `(.L_x_17) ;  /* 0x0000000000400947 */ /* 0x03cff60003800000 */
[----:B------:R-:W-:Y:S01]  /*1600*/  MOV R0, 0x0 ;  /* 0x0000000000007802 */ /* 0x000fe20000000f00 */
[----:B------:R-:W-:Y:S01]  /*1610*/  ULDC.64 UR4, c[0x4][0x68] ;  /* 0x01001a0000047ab9 */ /* 0x000fe20000000a00 */
[----:B------:R-:W-:Y:S01]  /*1620*/  ULDC.64 UR6, c[0x4][0x8] ;  /* 0x0100020000067ab9 */ /* 0x000fe20000000a00 */
[----:B------:R-:W-:Y:S01]  /*1630*/  IMAD.U32 R4, RZ, RZ, UR4 ;  /* 0x00000004ff047e24 */ /* 0x000fe2000f8e00ff */
[----:B------:R0:W1:Y:S01]  /*1640*/  LDC.64 R14, c[0x4][R0] ;  /* 0x01000000000e7b82 */ /* 0x0000620000000a00 */
[----:B------:R-:W-:Y:S01]  /*1650*/  IMAD.U32 R5, RZ, RZ, UR5 ;  /* 0x00000005ff057e24 */ /* 0x000fe2000f8e00ff */
[----:B------:R-:W-:Y:S01]  /*1660*/  ULDC.64 UR4, c[0x4][0x70] ;  /* 0x01001c0000047ab9 */ /* 0x000fe20000000a00 */
[----:B------:R-:W-:Y:S02]  /*1670*/  IMAD.U32 R10, RZ, RZ, UR6 ;  /* 0x00000006ff0a7e24 */ /* 0x000fe4000f8e00ff */
[----:B------:R-:W-:Y:S02]  /*1680*/  IMAD.U32 R6, RZ, RZ, UR4 ;  /* 0x00000004ff067e24 */ /* 0x000fe4000f8e00ff */
[----:B------:R-:W-:-:S02]  /*1690*/  IMAD.U32 R7, RZ, RZ, UR5 ;  /* 0x00000005ff077e24 */ /* 0x000fc4000f8e00ff */
[----:B------:R-:W-:Y:S02]  /*16a0*/  IMAD.U32 R11, RZ, RZ, UR7 ;  /* 0x00000007ff0b7e24 */ /* 0x000fe4000f8e00ff */
[----:B------:R-:W-:Y:S02]  /*16b0*/  IMAD.MOV.U32 R8, RZ, RZ, 0x1e1 ;  /* 0x000001e1ff087424 */ /* 0x000fe400078e00ff */
[----:B------:R-:W-:Y:S02]  /*16c0*/  IMAD.MOV.U32 R12, RZ, RZ, 0x1 ;  /* 0x00000001ff0c7424 */ /* 0x000fe400078e00ff */
[----:B0-----:R-:W-:-:S07]  /*16d0*/  IMAD.MOV.U32 R13, RZ, RZ, RZ ;  /* 0x000000ffff0d7224 */ /* 0x001fce00078e00ff */
[----:B------:R-:W-:-:S07]  /*16e0*/  LEPC R20, `(.L_x_17) ;  /* 0x000000001014794e */ /* 0x000fce0000000000 */
[----:B-1---5:R-:W-:Y:S05]  /*16f0*/  CALL.ABS.NOINC R14 ;  /* 0x000000000e007343 */ /* 0x022fea0003c00000 */
.L_x_17:
[----:B------:R-:W-:-:S13]  /*1700*/  ISETP.NE.AND P0, PT, R102, 0x3, PT ;  /* 0x000000036600780c */ /* 0x000fda0003f05270 */
[----:B------:R-:W-:Y:S05]  /*1710*/  @!P0 BRA `(.L_x_18) ;  /* 0x0000000000048947 */ /* 0x000fea0003800000 */
[----:B------:R-:W-:Y:S01]  /*1720*/  BPT.TRAP 0x1 ;  /* 0x000000040000795c */ /* 0x000fe20000300000 */
.L_x_18:
[----:B------:R-:W0:Y:S01]  /*1730*/  S2UR UR5, SR_CgaCtaId ;  /* 0x00000000000579c3 */ /* 0x000e220000008800 */
[----:B------:R-:W-:Y:S01]  /*1740*/  UMOV UR4, 0x400 ;  /* 0x0000040000047882 */ /* 0x000fe20000000000 */
[----:B------:R-:W-:Y:S02]  /*1750*/  IMAD.U32 R0, RZ, RZ, UR40 ;  /* 0x00000028ff007e24 */ /* 0x000fe4000f8e00ff */
[----:B------:R-:W-:-:S03]  /*1760*/  IMAD.U32 R3, RZ, RZ, UR41 ;  /* 0x00000029ff037e24 */ /* 0x000fc6000f8e00ff */
[----:B------:R-:W-:Y:S01]  /*1770*/  SHF.L.U32 R0, R0, 0x1f, RZ ;  /* 0x0000001f00007819 */ /* 0x000fe200000006ff */
[----:B0-----:R-:W-:-:S06]  /*1780*/  ULEA UR4, UR5, UR4, 0x18 ;  /* 0x0000000405047291 */ /* 0x001fcc000f8ec03f */
[----:B------:R-:W-:-:S04]  /*1790*/  IMAD.U32 R6, RZ, RZ, UR4 ;  /* 0x00000004ff067e24 */ /* 0x000fc8000f8e00ff */
[----:B------:R-:W-:-:S04]  /*17a0*/  IMAD R3, R3, 0x8, R6 ;  /* 0x0000000803037824 */ /* 0x000fc800078e0206 */
[----:B------:R0:W1:Y:S01]  /*17b0*/  SYNCS.PHASECHK.TRANS64.TRYWAIT P1, [R3+URZ], R0 ;  /* 0x00000000030075a7 */ /* 0x000062000802017f */
[----:B------:R-:W-:Y:S05]  /*17c0*/  @!P0 BRA `(.L_x_19) ;  /* 0x0000000000048947 */ /* 0x000fea0003800000 */
[----:B------:R-:W-:Y:S01]  /*17d0*/  BPT.TRAP 0x1 ;  /* 0x000000040000795c */ /* 0x000fe20000300000 */
.L_x_19:
[----:B------:R-:W-:-:S05]  /*17e0*/  IMAD.U32 R4, RZ, RZ, UR44 ;  /* 0x0000002cff047e24 */ /* 0x000fca000f8e00ff */
[----:B------:R-:W-:Y:S01]  /*17f0*/  ISETP.GE.AND P2, PT, R4, 0x1, PT ;  /* 0x000000010400780c */ /* 0x000fe20003f46270 */
[----:B-1----:R-:W-:-:S12]  /*1800*/  @P1 BRA `(.L_x_20) ;  /* 0x0000000000081947 */ /* 0x002fd80003800000 */
[----:B------:R-:W1:Y:S02]  /*1810*/  SYNCS.PHASECHK.TRANS64.TRYWAIT P1, [R3+URZ], R0 ;  /* 0x00000000030075a7 */ /* 0x000e64000802017f */
[----:B-1----:R-:W-:Y:S05]  /*1820*/  @!P1 BRA `(.L_x_21) ;  /* 0x00000068005c9947 */ /* 0x002fea0003800000 */
.L_x_20:
[----:B------:R-:W-:Y:S05]  /*1830*/  WARPSYNC.ALL ;  /* 0x0000000000007948 */ /* 0x000fea0003800000 */
[----:B------:R-:W-:Y:S01]  /*1840*/  R2UR UR4, R6 ;  /* 0x00000000060472ca */ /* 0x000fe200000e0000 */
[----:B------:R-:W-:Y:S01]  /*1850*/  ULEA UR5, UR41, UR45, 0xa ;  /* 0x0000002d29057291 */ /* 0x000fe2000f8e503f */
[----:B------:R-:W-:Y:S01]  /*1860*/  WARPGROUP.ARRIVE ;  /* 0x00000000000079c5 */ /* 0x000fe20000000000 */
[----:B------:R-:W-:Y:S01]  /*1870*/  UMOV UR9, 0x40000040 ;  /* 0x4000004000097882 */ /* 0x000fe20000000000 */
[----:B------:R-:W-:-:S04]  /*1880*/  UMOV UR11, 0x40000040 ;  /* 0x40000040000b7882 */ /* 0x000fc80000000000 */
[----:B------:R-:W-:-:S05]  /*1890*/  UMOV UR8, UR5 ;  /* 0x0000000500087c82 */ /* 0x000fca0008000000 */
[----:B------:R-:W-:-:S04]  /*18a0*/  UIADD3 UR4, UR4, 0x1c180, URZ ;  /* 0x0001c18004047890 */ /* 0x000fc8000fffe03f */
[----:B------:R-:W-:-:S04]  /*18b0*/  USHF.R.U32.HI UR4, URZ, 0x4, UR4 ;  /* 0x000000043f047899 */ /* 0x000fc80008011604 */
[----:B------:R-:W-:-:S04]  /*18c0*/  ULOP3.LUT UR4, UR4, 0x3fff, URZ, 0xc0, !UPT ;  /* 0x00003fff04047892 */ /* 0x000fc8000f8ec03f */
[----:B------:R-:W-:-:S04]  /*18d0*/  ULOP3.LUT UR4, UR4, 0x10000, URZ, 0xfc, !UPT ;  /* 0x0001000004047892 */ /* 0x000fc8000f8efc3f */
[----:B------:R-:W-:-:S07]  /*18e0*/  ULEA UR6, UR41, UR4, 0xa ;  /* 0x0000000429067291 */ /* 0x000fce000f8e503f */
[----:B------:R-:W-:Y:S02]  /*18f0*/  UMOV UR10, UR6 ;  /* 0x00000006000a7c82 */ /* 0x000fe40008000000 */
[----:B------:R-:W-:Y:S01]  /*1900*/  HGMMA.64x128x16.F32.BF16 R24, gdesc[UR8], RZ, !UPT, gsb0 ;  /* 0x01e00000081879f0 */ /* 0x000fe2000c0018ff */
[----:B------:R-:W-:Y:S02]  /*1910*/  UIADD3 UR8, UR5, 0x2, URZ ;  /* 0x0000000205087890 */ /* 0x000fe4000fffe03f */
[----:B------:R-:W-:Y:S01]  /*1920*/  UIADD3 UR10, UR6, 0x2, URZ ;  /* 0x00000002060a7890 */ /* 0x000fe2000fffe03f */
[----:B------:R-:W-:Y:S01]  /*1930*/  UMOV UR9, 0x40000040 ;  /* 0x4000004000097882 */ /* 0x000fe20000000000 */
[----:B------:R-:W-:Y:S01]  /*1940*/  UMOV UR11, 0x40000040 ;  /* 0x40000040000b7882 */ /* 0x000fe20000000000 */
[----:B------:R-:W-:Y:S02]  /*1950*/  WARPGROUP.DEPBAR.LE gsb0, 0x0 ;  /* 0x00008000000079c5 */ /* 0x000fe40000010000 */
[----:B------:R-:W-:-:S06]  /*1960*/  WARPGROUP.ARRIVE ;  /* 0x00000000000079c5 */ /* 0x000fcc0000000000 */
[----:B------:R-:W-:Y:S01]  /*1970*/  HGMMA.64x128x16.F32.BF16 R24, gdesc[UR8], R24, gsb0 ;  /* 0x01e00000081879f0 */ /* 0x000fe20008001818 */
        /* <DEDUP_REMOVED lines=13> */
[----:B------:R-:W-:Y:S03]  /*1a50*/  HGMMA.64x128x16.F32.BF16 R24, gdesc[UR8], R24, gsb0 ;  /* 0x01e00000081879f0 */ /* 0x000fe60008001818 */
[----:B------:R-:W-:Y:S02]  /*1a60*/  WARPGROUP.DEPBAR.LE gsb0, 0x0 ;  /* 0x00008000000079c5 */ /* 0x000fe40000010000 */
[----:B------:R-:W-:Y:S05]  /*1a70*/  @!P2 BRA `(.L_x_22) ;  /* 0x000000040028a947 */ /* 0x000fea0003800000 */
[----:B------:R-:W-:Y:S01]  /*1a80*/  UIADD3 UR5, UR41, 0x1, URZ ;  /* 0x0000000129057890 */ /* 0x000fe2000fffe03f */
[----:B01----:R-:W-:Y:S02]  /*1a90*/  IMAD.U32 R0, RZ, RZ, UR44 ;  /* 0x0000002cff007e24 */ /* 0x003fe4000f8e00ff */
[----:B------:R-:W-:Y:S01]  /*1aa0*/  IMAD.U32 R3, RZ, RZ, UR41 ;  /* 0x00000029ff037e24 */ /* 0x000fe2000f8e00ff */
[----:B------:R-:W-:-:S04]  /*1ab0*/  UISETP.NE.AND UP0, UPT, UR5, 0x7, UPT ;  /* 0x000000070500788c */ /* 0x000fc8000bf05270 */
[----:B------:R-:W-:Y:S02]  /*1ac0*/  USEL UR6, URZ, 0x1, UP0 ;  /* 0x000000013f067887 */ /* 0x000fe40008000000 */
[----:B------:R-:W-:Y:S02]  /*1ad0*/  USEL UR5, UR5, URZ, UP0 ;  /* 0x0000003f05057287 */ /* 0x000fe40008000000 */
[----:B------:R-:W-:-:S06]  /*1ae0*/  ULOP3.LUT UR6, UR40, UR6, URZ, 0x3c, !UPT ;  /* 0x0000000628067292 */ /* 0x000fcc000f8e3c3f */
[----:B------:R-:W-:-:S07]  /*1af0*/  IMAD.U32 R7, RZ, RZ, UR6 ;  /* 0x00000006ff077e24 */ /* 0x000fce000f8e00ff */
.L_x_29:
[----:B------:R-:W-:Y:S05]  /*1b00*/  @!P0 BRA `(.L_x_23) ;  /* 0x0000000000048947 */ /* 0x000fea0003800000 */
[----:B------:R-:W-:Y:S01]  /*1b10*/  BPT.TRAP 0x1 ;  /* 0x000000040000795c */ /* 0x000fe20000300000 */
.L_x_23:
[----:B------:R-:W0:Y:S01]  /*1b20*/  S2UR UR7, SR_CgaCtaId ;  /* 0x00000000000779c3 */ /* 0x000e220000008800 */
[----:B------:R-:W-:Y:S01]  /*1b30*/  UMOV UR6, 0x400 ;  /* 0x0000040000067882 */ /* 0x000fe20000000000 */
[----:B------:R-:W-:Y:S01]  /*1b40*/  IMAD.U32 R5, RZ, RZ, UR5 ;  /* 0x00000005ff057e24 */ /* 0x000fe2000f8e00ff */
[----:B------:R-:W-:Y:S01]  /*1b50*/  SHF.L.U32 R4, R7, 0x1f, RZ ;  /* 0x0000001f07047819 */ /* 0x000fe200000006ff */
[----:B0-----:R-:W-:-:S06]  /*1b60*/  ULEA UR6, UR7, UR6, 0x18 ;  /* 0x0000000607067291 */ /* 0x001fcc000f8ec03f */
[----:B------:R-:W-:-:S04]  /*1b70*/  IMAD.U32 R6, RZ, RZ, UR6 ;  /* 0x00000006ff067e24 */ /* 0x000fc8000f8e00ff */
[----:B------:R-:W-:-:S04]  /*1b80*/  IMAD R5, R5, 0x8, R6 ;  /* 0x0000000805057824 */ /* 0x000fc800078e0206 */
[----:B------:R0:W1:Y:S01]  /*1b90*/  SYNCS.PHASECHK.TRANS64.TRYWAIT P1, [R5+URZ], R4 ;  /* 0x00000004050075a7 */ /* 0x000062000802017f */
[----:B------:R-:W-:Y:S05]  /*1ba0*/  @!P0 BRA `(.L_x_24) ;  /* 0x0000000000048947 */ /* 0x000fea0003800000 */
[----:B------:R-:W-:Y:S01]  /*1bb0*/  BPT.TRAP 0x1 ;  /* 0x000000040000795c */ /* 0x000fe20000300000 */
.L_x_24:
[----:B-1----:R-:W-:Y:S05]  /*1bc0*/  @P1 BRA `(.L_x_25) ;  /* 0x0000000000081947 */ /* 0x002fea0003800000 */
[----:B------:R-:W1:Y:S02]  /*1bd0*/  SYNCS.PHASECHK.TRANS64.TRYWAIT P1, [R5+URZ], R4 ;  /* 0x00000004050075a7 */ /* 0x000e64000802017f */
[----:B-1----:R-:W-:Y:S05]  /*1be0*/  @!P1 BRA `(.L_x_26) ;  /* 0x0000006400809947 */ /* 0x002fea0003800000 */
.L_x_25:
[----:B------:R-:W-:Y:S01]  /*1bf0*/  ULEA UR6, UR5, UR45, 0xa ;  /* 0x0000002d05067291 */ /* 0x000fe2000f8e503f */
[----:B------:R-:W-:Y:S01]  /*1c00*/  WARPGROUP.ARRIVE ;  /* 0x00000000000079c5 */ /* 0x000fe20000000000 */
[----:B------:R-:W-:Y:S01]  /*1c10*/  ULEA UR7, UR5, UR4, 0xa ;  /* 0x0000000405077291 */ /* 0x000fe2000f8e503f */
[----:B------:R-:W-:Y:S01]  /*1c20*/  UMOV UR9, 0x40000040 ;  /* 0x4000004000097882 */ /* 0x000fe20000000000 */
[----:B------:R-:W-:-:S03]  /*1c30*/  UMOV UR11, 0x40000040 ;  /* 0x40000040000b7882 */ /* 0x000fc60000000000 */
[----:B------:R-:W-:Y:S02]  /*1c40*/  UMOV UR8, UR6 ;  /* 0x0000000600087c82 */ /* 0x000fe40008000000 */
[----:B------:R-:W-:Y:S02]  /*1c50*/  UMOV UR10, UR7 ;  /* 0x00000007000a7c82 */ /* 0x000fe40008000000 */
[----:B------:R-:W-:Y:S01]  /*1c60*/  HGMMA.64x128x16.F32.BF16 R24, gdesc[UR8], R24, gsb0 ;  /* 0x01e00000081879f0 */ /* 0x000fe20008001818 */
[----:B------:R-:W-:Y:S02]  /*1c70*/  UIADD3 UR8, UR6, 0x2, URZ ;  /* 0x0000000206087890 */ /* 0x000fe4000fffe03f */
[----:B------:R-:W-:Y:S01]  /*1c80*/  UIADD3 UR10, UR7, 0x2, URZ ;  /* 0x00000002070a7890 */ /* 0x000fe2000fffe03f */
[----:B------:R-:W-:Y:S01]  /*1c90*/  UMOV UR9, 0x40000040 ;  /* 0x4000004000097882 */ /* 0x000fe20000000000 */
[----:B------:R-:W-:Y:S01]  /*1ca0*/  UMOV UR11, 0x40000040 ;  /* 0x40000040000b7882 */ /* 0x000fe20000000000 */
[----:B------:R-:W-:-:S02]  /*1cb0*/  WARPGROUP.DEPBAR.LE gsb0, 0x0 ;  /* 0x00008000000079c5 */ /* 0x000fc40000010000 */
        /* <DEDUP_REMOVED lines=18> */
[----:B------:R-:W-:Y:S01]  /*1de0*/  BPT.TRAP 0x1 ;  /* 0x000000040000795c */ /* 0x000fe20000300000 */
.L_x_27:
[----:B------:R-:W-:-:S13]  /*1df0*/  ISETP.NE.AND P1, PT, R22, RZ, PT ;  /* 0x000000ff1600720c */ /* 0x000fda0003f25270 */
[----:B01----:R-:W-:-:S04]  /*1e00*/  @P1 IMAD R4, R3, 0x8, R6 ;  /* 0x0000000803041824 */ /* 0x003fc800078e0206 */
[----:B------:R-:W-:-:S05]  /*1e10*/  @P1 VIADD R4, R4, 0x38 ;  /* 0x0000003804041836 */ /* 0x000fca0000000000 */
[----:B------:R-:W-:-:S04]  /*1e20*/  @P1 PRMT R4, R19, 0x654, R4 ;  /* 0x0000065413041816 */ /* 0x000fc80000000004 */
[----:B------:R0:W-:Y:S01]  /*1e30*/  @P1 SYNCS.ARRIVE.TRANS64.RED.A1T0 RZ, [R4+URZ], RZ ;  /* 0x000000ff04ff19a7 */ /* 0x0001e2000810043f */
[----:B------:R-:W-:-:S13]  /*1e40*/  ISETP.GT.U32.AND P1, PT, R18, 0x1, PT ;  /* 0x000000011200780c */ /* 0x000fda0003f24070 */
[----:B0-----:R-:W-:Y:S05]  /*1e50*/  @P1 BRA `(.L_x_28) ;  /* 0x0000000000041947 */ /* 0x001fea0003800000 */
[----:B------:R-:W-:Y:S01]  /*1e60*/  BPT.TRAP 0x1 ;  /* 0x000000040000795c */ /* 0x000fe20000300000 */
.L_x_28:
[----:B------:R-:W-:Y:S01]  /*1e70*/  UIADD3 UR5, UR5, 0x1, URZ ;  /* 0x0000000105057890 */ /* 0x000fe2000fffe03f */
[C---:B------:R-:W-:Y:S01]  /*1e80*/  ISETP.GT.AND P2, PT, R0.reuse, 0x1, PT ;  /* 0x000000010000780c */ /* 0x040fe20003f44270 */
[----:B------:R-:W-:Y:S02]  /*1e90*/  VIADD R3, R3, 0x1 ;  /* 0x0000000103037836 */ /* 0x000fe40000000000 */
[----:B------:R-:W-:Y:S01]  /*1ea0*/  UISETP.NE.AND UP0, UPT, UR5, 0x7, UPT ;  /* 0x000000070500788c */ /* 0x000fe2000bf05270 */
[----:B------:R-:W-:Y:S02]  /*1eb0*/  VIADD R0, R0, 0xffffffff ;  /* 0xffffffff00007836 */ /* 0x000fe40000000000 */
[C---:B------:R-:W-:Y:S01]  /*1ec0*/  ISETP.NE.AND P1, PT, R3.reuse, 0x7, PT ;  /* 0x000000070300780c */ /* 0x040fe20003f25270 */
[----:B------:R-:W-:Y:S02]  /*1ed0*/  USEL UR6, URZ, 0x1, UP0 ;  /* 0x000000013f067887 */ /* 0x000fe40008000000 */
[----:B------:R-:W-:Y:S01]  /*1ee0*/  USEL UR5, UR5, URZ, UP0 ;  /* 0x0000003f05057287 */ /* 0x000fe20008000000 */
[----:B------:R-:W-:-:S03]  /*1ef0*/  SEL R3, R3, RZ, P1 ;  /* 0x000000ff03037207 */ /* 0x000fc60000800000 */
[----:B------:R-:W-:Y:S01]  /*1f00*/  LOP3.LUT R7, R7, UR6, RZ, 0x3c, !PT ;  /* 0x0000000607077c12 */ /* 0x000fe2000f8e3cff */
[----:B------:R-:W-:Y:S07]  /*1f10*/  @P2 BRA `(.L_x_29) ;  /* 0xfffffff800f82947 */ /* 0x000fee000383ffff */
.L_x_22:
[----:B01----:R-:W0:Y:S02]  /*1f20*/  LDC R0, c[0x0][0x28c] ;  /* 0x0000a300ff007b82 */ /* 0x003e240000000800 */
[----:B0-----:R-:W-:-:S13]  /*1f30*/  ISETP.GE.AND P1, PT, R0, 0x1, PT ;  /* 0x000000010000780c */ /* 0x001fda0003f26270 */
[----:B------:R-:W-:Y:S05]  /*1f40*/  @!P1 BRA `(.L_x_30) ;  /* 0x0000000000509947 */ /* 0x000fea0003800000 */
[----:B------:R-:W-:Y:S05]  /*1f50*/  @!P0 BRA `(.L_x_31) ;  /* 0x0000000000048947 */ /* 0x000fea0003800000 */
[----:B------:R-:W-:Y:S01]  /*1f60*/  BPT.TRAP 0x1 ;  /* 0x000000040000795c */ /* 0x000fe20000300000 */
.L_x_31:
[----:B------:R-:W-:Y:S01]  /*1f70*/  ISETP.NE.AND P0, PT, R22, RZ, PT ;  /* 0x000000ff1600720c */ /* 0x000fe20003f05270 */
[----:B------:R-:W-:Y:S01]  /*1f80*/  BSSY B0, `(.L_x_32) ;  /* 0x000000e000007945 */ /* 0x000fe20003800000 */
[----:B------:R-:W-:-:S11]  /*1f90*/  ISETP.GT.U32.AND P1, PT, R18, 0x1, PT ;  /* 0x000000011200780c */ /* 0x000fd60003f24070 */
[----:B------:R-:W-:Y:S05]  /*1fa0*/  @!P0 BRA `(.L_x_33) ;  /* 0x00000000002c8947 */ /* 0x000fea0003800000 */
[----:B------:R-:W-:-:S04]  /*1fb0*/  UIADD3 UR6, UR44, UR41, URZ ;  /* 0x000000292c067290 */ /* 0x000fc8000fffe03f */
[----:B------:R-:W-:-:S04]  /*1fc0*/  UIMAD.WIDE.U32 UR4, UR6, 0x24924925, URZ ;  /* 0x24924925060478a5 */ /* 0x000fc8000f8e003f */
[----:B------:R-:W-:-:S04]  /*1fd0*/  UIADD3 UR4, UR6, -UR5, URZ ;  /* 0x8000000506047290 */ /* 0x000fc8000fffe03f */
[----:B------:R-:W-:-:S04]  /*1fe0*/  ULEA.HI UR4, UR4, UR5, URZ, 0x1f ;  /* 0x0000000504047291 */ /* 0x000fc8000f8ff83f */
[----:B------:R-:W-:-:S04]  /*1ff0*/  USHF.R.U32.HI UR4, URZ, 0x2, UR4 ;  /* 0x000000023f047899 */ /* 0x000fc80008011604 */
[----:B------:R-:W-:-:S06]  /*2000*/  UIMAD UR4, UR4, -0x7, UR6 ;  /* 0xfffffff9040478a4 */ /* 0x000fcc000f8e0206 */
[----:B------:R-:W-:-:S04]  /*2010*/  IMAD.U32 R3, RZ, RZ, UR4 ;  /* 0x00000004ff037e24 */ /* 0x000fc8000f8e00ff */
[----:B------:R-:W-:-:S04]  /*2020*/  IMAD R0, R3, 0x8, R6 ;  /* 0x0000000803007824 */ /* 0x000fc800078e0206 */
[----:B------:R-:W-:-:S05]  /*2030*/  VIADD R0, R0, 0x38 ;  /* 0x0000003800007836 */ /* 0x000fca0000000000 */
[----:B------:R-:W-:-:S04]  /*2040*/  PRMT R0, R19, 0x654, R0 ;  /* 0x0000065413007816 */ /* 0x000fc80000000000 */
[----:B------:R0:W-:Y:S03]  /*2050*/  SYNCS.ARRIVE.TRANS64.RED.A1T0 RZ, [R0+URZ], RZ ;  /* 0x000000ff00ff79a7 */ /* 0x0001e6000810043f */
.L_x_33:
[----:B------:R-:W-:Y:S05]  /*2060*/  BSYNC B0 ;  /* 0x0000000000007941 */ /* 0x000fea0003800000 */
.L_x_32:
[----:B------:R-:W-:Y:S05]  /*2070*/  @P1 BRA `(.L_x_30) ;  /* 0x0000000000041947 */ /* 0x000fea0003800000 */
[----:B------:R-:W-:Y:S01]  /*2080*/  BPT.TRAP 0x1 ;  /* 0x000000040000795c */ /* 0x000fe20000300000 */
.L_x_30:
[----:B------:R-:W-:Y:S01]  /*2090*/  UISETP.GE.U32.AND UP1, UPT, UR43, 0x7, UPT ;  /* 0x000000072b00788c */ /* 0x000fe2000bf26070 */
[----:B------:R-:W-:Y:S01]  /*20a0*/  IMAD.SHL.U32 R100, R100, 0x80, RZ ;  /* 0x0000008064647824 */ /* 0x000fe200078e00ff */
[----:B------:R-:W-:Y:S01]  /*20b0*/  UIADD3 UR41, UR43, UR41, URZ ;  /* 0x000000292b297290 */ /* 0x000fe2000fffe03f */
[----:B------:R-:W-:Y:S01]  /*20c0*/  SHF.R.S32.HI R11, RZ, 0x1f, R101 ;  /* 0x0000001fff0b7819 */ /* 0x000fe20000011465 */
[----:B------:R-:W-:Y:S01]  /*20d0*/  ULDC UR10, c[0x0][0x288] ;  /* 0x0000a200000a7ab9 */ /* 0x000fe20000000800 */
[----:B------:R-:W-:Y:S01]  /*20e0*/  IMAD.SHL.U32 R6, R103, 0x80, RZ ;  /* 0x0000008067067824 */ /* 0x000fe200078e00ff */
[C---:B------:R-:W-:Y:S01]  /*20f0*/  LOP3.LUT R8, R100.reuse, 0x6, R95, 0xf8, !PT ;  /* 0x0000000664087812 */ /* 0x040fe200078ef85f */
[----:B------:R-:W-:Y:S01]  /*2100*/  UISETP.GT.U32.AND UP0, UPT, UR41, 0x6, UPT ;  /* 0x000000062900788c */ /* 0x000fe2000bf04070 */
[----:B------:R-:W-:Y:S01]  /*2110*/  ISETP.GE.AND P0, PT, R100, UR10, PT ;  /* 0x0000000a64007c0c */ /* 0x000fe2000bf06270 */
[----:B------:R-:W-:Y:S01]  /*2120*/  ULDC.64 UR6, c[0x0][0x5d0] ;  /* 0x0001740000067ab9 */ /* 0x000fe20000000a00 */
[----:B------:R-:W-:Y:S01]  /*2130*/  ULDC UR11, c[0x0][0x284] ;  /* 0x0000a100000b7ab9 */ /* 0x000fe20000000800 */
[----:B------:R-:W-:Y:S01]  /*2140*/  @UP1 UIMAD.WIDE.U32 UR4, UR41, 0x24924925, URZ ;  /* 0x24924925290418a5 */ /* 0x000fe2000f8e003f */
[----:B------:R-:W-:Y:S01]  /*2150*/  SHF.R.S32.HI R9, RZ, 0x1f, R8 ;  /* 0x0000001fff097819 */ /* 0x000fe20000011408 */
[----:B0-----:R-:W-:Y:S01]  /*2160*/  IMAD R0, R11, UR6, RZ ;  /* 0x000000060b007c24 */ /* 0x001fe2000f8e02ff */
[----:B------:R-:W-:Y:S01]  /*2170*/  UISETP.LT.U32.AND UP0, UPT, UR43, 0x7, UP0 ;  /* 0x000000072b00788c */ /* 0x000fe20008701070 */
[----:B------:R-:W-:Y:S01]  /*2180*/  ISETP.GE.OR P0, PT, R6, UR11, P0 ;  /* 0x0000000b06007c0c */ /* 0x000fe20008706670 */
[----:B------:R-:W-:Y:S01]  /*2190*/  @UP1 UIADD3 UR4, UR41, -UR5, URZ ;  /* 0x8000000529041290 */ /* 0x000fe2000fffe03f */
[C---:B------:R-:W-:Y:S01]  /*21a0*/  IMAD R3, R101.reuse, UR7, R0 ;  /* 0x0000000765037c24 */ /* 0x040fe2000f8e0200 */
[----:B------:R-:W-:Y:S01]  /*21b0*/  ULDC.64 UR8, c[0x0][0x5c8] ;  /* 0x0001720000087ab9 */ /* 0x000fe20000000a00 */
[----:B------:R-:W-:Y:S01]  /*21c0*/  IMAD.WIDE.U32 R4, R101, UR6, R8 ;  /* 0x0000000665047c25 */ /* 0x000fe2000f8e0008 */
[----:B------:R-:W-:-:S02]  /*21d0*/  USEL UR6, URZ, 0x1, !UP0 ;  /* 0x000000013f067887 */ /* 0x000fc4000c000000 */
[----:B------:R-:W-:Y:S01]  /*21e0*/  @UP1 ULEA.HI UR4, UR4, UR5, URZ, 0x1f ;  /* 0x0000000504041291 */ /* 0x000fe2000f8ff83f */
[----:B------:R-:W-:Y:S01]  /*21f0*/  IMAD.WIDE R104, R103, 0x80, R88 ;  /* 0x0000008067687825 */ /* 0x000fe200078e0258 */
[----:B------:R-:W-:Y:S02]  /*2200*/  ULOP3.LUT UR40, UR40, UR6, URZ, 0x3c, !UPT ;  /* 0x0000000628287292 */ /* 0x000fe4000f8e3c3f */
[----:B------:R-:W-:Y:S01]  /*2210*/  @UP1 USHF.R.U32.HI UR4, URZ, 0x2, UR4 ;  /* 0x000000023f041899 */ /* 0x000fe20008011604 */
[----:B------:R-:W-:Y:S02]  /*2220*/  IMAD.IADD R5, R5, 0x1, R3 ;  /* 0x0000000105057824 */ /* 0x000fe400078e0203 */
[----:B------:R-:W-:Y:S01]  /*2230*/  IMAD R3, R105, UR8, RZ ;  /* 0x0000000869037c24 */ /* 0x000fe2000f8e02ff */
[----:B------:R-:W-:Y:S01]  /*2240*/  @UP1 ULOP3.LUT UR40, UR40, 0x1, UR4, 0x78, !UPT ;  /* 0x0000000128281892 */ /* 0x000fe2000f8e7804 */
[----:B------:R-:W-:-:S04]  /*2250*/  IMAD.WIDE.U32 R106, R104, UR8, R4 ;  /* 0x00000008686a7c25 */ /* 0x000fc8000f8e0004 */
[----:B------:R-:W-:Y:S02]  /*2260*/  IMAD R7, R104, UR9, R3 ;  /* 0x0000000968077c24 */ /* 0x000fe4000f8e0203 */
[----:B------:R-:W-:Y:S01]  /*2270*/  IMAD.MOV.U32 R0, RZ, RZ, -0x1 ;  /* 0xffffffffff007424 */ /* 0x000fe200078e00ff */
[----:B------:R-:W-:Y:S06]  /*2280*/  @P0 BRA `(.L_x_34) ;  /* 0x00000040001c0947 */ /* 0x000fec0003800000 */
[----:B-----5:R-:W-:Y:S01]  /*2290*/  FSETP.NEU.AND P0, PT, R90, RZ, PT ;  /* 0x000000ff5a00720b */ /* 0x020fe20003f0d000 */
[----:B------:R-:W-:Y:S01]  /*22a0*/  IMAD.IADD R4, R94, 0x1, -R100 ;  /* 0x000000015e047824 */ /* 0x000fe200078e0a64 */
[----:B------:R-:W-:Y:S01]  /*22b0*/  BSSY B0, `(.L_x_34) ;  /* 0x0000404000007945 */ /* 0x000fe20003800000 */
[----:B------:R-:W-:Y:S02]  /*22c0*/  IMAD.IADD R3, R99, 0x1, -R6 ;  /* 0x0000000163037824 */ /* 0x000fe400078e0a06 */
[----:B------:R-:W-:Y:S01]  /*22d0*/  IMAD.IADD R103, R107, 0x1, R7 ;  /* 0x000000016b677824 */ /* 0x000fe200078e0207 */
[----:B------:R-:W-:-:S04]  /*22e0*/  ISETP.GT.AND P2, PT, R4, RZ, PT ;  /* 0x000000ff0400720c */ /* 0x000fc80003f44270 */
[----:B------:R-:W-:-:S03]  /*22f0*/  ISETP.GT.AND P1, PT, R3, RZ, P2 ;  /* 0x000000ff0300720c */ /* 0x000fc60001724270 */
[----:B------:R-:W-:Y:S10]  /*2300*/  @!P0 BRA `(.L_x_35) ;  /* 0x0000002c00288947 */ /* 0x000ff40003800000 */
[----:B------:R-:W0:Y:S01]  /*2310*/  LDC.64 R110, c[0x0][0x5b8] ;  /* 0x00016e00ff6e7b82 */ /* 0x000e220000000a00 */
[----:B------:R-:W-:-:S07]  /*2320*/  ULDC.64 UR4, c[0x0][0x5c0] ;  /* 0x0001700000047ab9 */ /* 0x000fce0000000a00 */
[----:B------:R-:W1:Y:S08]  /*2330*/  LDC.64 R112, c[0x0][0x5b0] ;  /* 0x00016c00ff707b82 */ /* 0x000e700000000a00 */
[----:B------:R-:W2:Y:S01]  /*2340*/  LDC.64 R114, c[0x0][0x5a8] ;  /* 0x00016a00ff727b82 */ /* 0x000ea20000000a00 */
[-C--:B0-----:R-:W-:Y:S02]  /*2350*/  IMAD R6, R11, R110.reuse, RZ ;  /* 0x0000006e0b067224 */ /* 0x081fe400078e02ff */
[----:B------:R-:W-:-:S04]  /*2360*/  IMAD.WIDE.U32 R108, R101, R110, R8 ;  /* 0x0000006e656c7225 */ /* 0x000fc800078e0008 */
[----:B------:R-:W-:Y:S02]  /*2370*/  IMAD R107, R101, R111, R6 ;  /* 0x0000006f656b7224 */ /* 0x000fe400078e0206 */
[-C--:B-1----:R-:W-:Y:S02]  /*2380*/  IMAD R5, R105, R112.reuse, RZ ;  /* 0x0000007069057224 */ /* 0x082fe400078e02ff */
[----:B------:R-:W-:Y:S02]  /*2390*/  IMAD.IADD R13, R109, 0x1, R107 ;  /* 0x000000016d0d7824 */ /* 0x000fe400078e026b */
[----:B------:R-:W-:Y:S02]  /*23a0*/  IMAD.MOV.U32 R12, RZ, RZ, R108 ;  /* 0x000000ffff0c7224 */ /* 0x000fe400078e006c */
[C---:B------:R-:W-:Y:S02]  /*23b0*/  IMAD R111, R104.reuse, R113, R5 ;  /* 0x00000071686f7224 */ /* 0x040fe400078e0205 */
[----:B------:R-:W-:-:S04]  /*23c0*/  IMAD.WIDE.U32 R6, R104, R112, R12 ;  /* 0x0000007068067225 */ /* 0x000fc800078e000c */
[----:B------:R-:W-:Y:S01]  /*23d0*/  IMAD.IADD R5, R7, 0x1, R111 ;  /* 0x0000000107057824 */ /* 0x000fe200078e026f */
[----:B--2---:R-:W-:-:S04]  /*23e0*/  LEA R14, P0, R6, R114, 0x1 ;  /* 0x00000072060e7211 */ /* 0x004fc800078008ff */
[----:B------:R-:W-:-:S05]  /*23f0*/  LEA.HI.X R15, R6, R115, R5, 0x1, P0 ;  /* 0x00000073060f7211 */ /* 0x000fca00000f0c05 */
[----:B------:R0:W2:Y:S01]  /*2400*/  @P1 LDG.E.LTC128B.U16 R5, desc[UR38][R14.64] ;  /* 0x000000260e051981 */ /* 0x0000a2000c1e1520 */
[----:B------:R-:W-:Y:S01]  /*2410*/  LEA R10, P0, R106, UR4, 0x1 ;  /* 0x000000046a0a7c11 */ /* 0x000fe2000f8008ff */
[----:B------:R-:W-:Y:S01]  /*2420*/  IMAD.WIDE.U32 R6, R104, R112, R8 ;  /* 0x0000007068067225 */ /* 0x000fe200078e0008 */
[----:B------:R-:W-:Y:S03]  /*2430*/  BSSY B1, `(.L_x_36) ;  /* 0x0000012000017945 */ /* 0x000fe60003800000 */
[----:B------:R-:W-:Y:S02]  /*2440*/  IMAD.IADD R7, R111, 0x1, R7 ;  /* 0x000000016f077824 */ /* 0x000fe400078e0207 */
[----:B------:R-:W-:Y:S01]  /*2450*/  IMAD.WIDE.U32 R20, R101, R110, R6 ;  /* 0x0000006e65147225 */ /* 0x000fe200078e0006 */
[----:B0-----:R-:W-:-:S03]  /*2460*/  SHF.L.U64.HI R15, R112, 0x3, R113 ;  /* 0x00000003700f7819 */ /* 0x001fc60000010271 */
[----:B------:R-:W-:Y:S01]  /*2470*/  IMAD.IADD R7, R107, 0x1, R21 ;  /* 0x000000016b077824 */ /* 0x000fe200078e0215 */
[----:B------:R-:W-:Y:S01]  /*2480*/  LEA R6, P4, R20, R114, 0x1 ;  /* 0x0000007214067211 */ /* 0x000fe200078808ff */
[----:B------:R-:W-:-:S03]  /*2490*/  IMAD.SHL.U32 R14, R112, 0x8, RZ ;  /* 0x00000008700e7824 */ /* 0x000fc600078e00ff */
[----:B------:R-:W-:Y:S01]  /*24a0*/  LEA.HI.X R7, R20, R115, R7, 0x1, P4 ;  /* 0x0000007314077211 */ /* 0x000fe200020f0c07 */
[----:B--2---:R-:W-:-:S04]  /*24b0*/  IMAD.U32 R11, R5, 0x10000, RZ ;  /* 0x00010000050b7824 */ /* 0x004fc800078e00ff */
[----:B------:R-:W-:-:S04]  /*24c0*/  FMUL R11, R11, R90 ;  /* 0x0000005a0b0b7220 */ /* 0x000fc80000400000 */
[----:B------:R-:W-:Y:S01]  /*24d0*/  FFMA R24, R24, R23, R11 ;  /* 0x0000001718187223 */ /* 0x000fe2000000000b */
[----:B------:R-:W-:Y:S02]  /*24e0*/  LEA.HI.X R11, R106, UR5, R103, 0x1, P0 ;  /* 0x000000056a0b7c11 */ /* 0x000fe400080f0c67 */
[----:B------:R-:W-:Y:S02]  /*24f0*/  ISETP.GT.AND P0, PT, R4, 0x1, PT ;  /* 0x000000010400780c */ /* 0x000fe40003f04270 */
[----:B------:R-:W-:Y:S02]  /*2500*/  F2FP.BF16.F32.PACK_AB R24, RZ, R24 ;  /* 0x00000018ff18723e */ /* 0x000fe400000010ff */
[----:B------:R-:W-:-:S03]  /*2510*/  ISETP.GT.AND P3, PT, R3, RZ, P0 ;  /* 0x000000ff0300720c */ /* 0x000fc60000764270 */
[----:B------:R0:W-:Y:S10]  /*2520*/  @P1 STG.E.U16 desc[UR38][R10.64], R24 ;  /* 0x000000180a001986 */ /* 0x0001f4000c101526 */
[----:B------:R-:W-:Y:S05]  /*2530*/  @!P3 BRA `(.L_x_37) ;  /* 0x000000000004b947 */ /* 0x000fea0003800000 */
[----:B------:R1:W5:Y:S02]  /*2540*/  LDG.E.LTC128B.U16 R5, desc[UR38][R6.64+0x2] ;  /* 0x0000022606057981 */ /* 0x000364000c1e1520 */
.L_x_37:
[----:B------:R-:W-:Y:S05]  /*2550*/  BSYNC B1 ;  /* 0x0000000000017941 */ /* 0x000fea0003800000 */
.L_x_36:
[----:B-----5:R-:W-:Y:S01]  /*2560*/  IMAD.U32 R103, R5, 0x10000, RZ ;  /* 0x0001000005677824 */ /* 0x020fe200078e00ff */
[----:B------:R-:W-:Y:S01]  /*2570*/  ISETP.GT.AND P2, PT, R3, 0x8, P2 ;  /* 0x000000080300780c */ /* 0x000fe20001744270 */
[----:B------:R-:W-:Y:S01]  /*2580*/  IMAD.WIDE.U32 R20, R104, R112, R14 ;  /* 0x0000007068147225 */ /* 0x000fe200078e000e */
[----:B0-----:R-:W-:-:S03]  /*2590*/  PRMT R24, R5, 0x7610, R24 ;  /* 0x0000761005187816 */ /* 0x001fc60000000018 */
[----:B------:R-:W-:Y:S01]  /*25a0*/  FMUL R12, R103, R90 ;  /* 0x0000005a670c7220 */ /* 0x000fe20000400000 */
[----:B------:R-:W-:Y:S01]  /*25b0*/  IMAD.IADD R111, R111, 0x1, R21 ;  /* 0x000000016f6f7824 */ /* 0x000fe200078e0215 */
[----:B------:R-:W-:Y:S02]  /*25c0*/  IADD3 R108, P1, R108, R20, RZ ;  /* 0x000000146c6c7210 */ /* 0x000fe40007f3e0ff */
[----:B------:R-:W-:-:S03]  /*25d0*/  FFMA R12, R25, R23, R12 ;  /* 0x00000017190c7223 */ /* 0x000fc6000000000c */
[----:B------:R-:W-:Y:S02]  /*25e0*/  IMAD.X R13, R111, 0x1, R13, P1 ;  /* 0x000000016f0d7824 */ /* 0x000fe400008e060d */
[----:B------:R-:W-:Y:S02]  /*25f0*/  F2FP.BF16.F32.PACK_AB R12, RZ, R12 ;  /* 0x0000000cff0c723e */ /* 0x000fe400000010ff */
[----:B------:R-:W-:Y:S02]  /*2600*/  LEA R14, P1, R108, R114, 0x1 ;  /* 0x000000726c0e7211 */ /* 0x000fe400078208ff */
[----:B------:R-:W-:Y:S02]  /*2610*/  PRMT R21, R12, 0x7610, R21 ;  /* 0x000076100c157816 */ /* 0x000fe40000000015 */
[----:B------:R-:W-:-:S03]  /*2620*/  LEA.HI.X R15, R108, R115, R13, 0x1, P1 ;  /* 0x000000736c0f7211 */ /* 0x000fc600008f0c0d */
[----:B------:R0:W-:Y:S04]  /*2630*/  @P3 STG.E.U16 desc[UR38][R10.64+0x2], R21 ;  /* 0x000002150a003986 */ /* 0x0001e8000c101526 */
[----:B------:R-:W2:Y:S01]  /*2640*/  @P2 LDG.E.LTC128B.U16 R24, desc[UR38][R14.64] ;  /* 0x000000260e182981 */ /* 0x000ea2000c1e1520 */
[----:B------:R-:W-:Y:S01]  /*2650*/  IADD3 R20, P1, R8, R20, RZ ;  /* 0x0000001408147210 */ /* 0x000fe20007f3e0ff */
[----:B------:R-:W-:Y:S01]  /*2660*/  BSSY B1, `(.L_x_38) ;  /* 0x0000011000017945 */ /* 0x000fe20003800000 */
[----:B------:R-:W-:Y:S02]  /*2670*/  SHF.L.U64.HI R13, R91, 0x1, R92 ;  /* 0x000000015b0d7819 */ /* 0x000fe4000001025c */
[----:B------:R-:W-:Y:S01]  /*2680*/  ISETP.GT.AND P0, PT, R3, 0x8, P0 ;  /* 0x000000080300780c */ /* 0x000fe20000704270 */
[----:B0-----:R-:W-:Y:S01]  /*2690*/  IMAD.X R21, R9, 0x1, R111, P1 ;  /* 0x0000000109157824 */ /* 0x001fe200008e066f */
[----:B------:R-:W-:Y:S01]  /*26a0*/  LEA R12, P1, R91, R10, 0x1 ;  /* 0x0000000a5b0c7211 */ /* 0x000fe200078208ff */
[----:B------:R-:W-:-:S04]  /*26b0*/  IMAD.WIDE.U32 R20, R101, R110, R20 ;  /* 0x0000006e65147225 */ /* 0x000fc800078e0014 */
[----:B------:R-:W-:Y:S01]  /*26c0*/  IMAD.X R13, R13, 0x1, R11, P1 ;  /* 0x000000010d0d7824 */ /* 0x000fe200008e060b */
[----:B------:R-:W-:Y:S01]  /*26d0*/  LEA R8, P3, R20, R114, 0x1 ;  /* 0x0000007214087211 */ /* 0x000fe200078608ff */
[----:B------:R-:W-:-:S05]  /*26e0*/  IMAD.IADD R9, R107, 0x1, R21 ;  /* 0x000000016b097824 */ /* 0x000fca00078e0215 */
[----:B------:R-:W-:Y:S01]  /*26f0*/  LEA.HI.X R9, R20, R115, R9, 0x1, P3 ;  /* 0x0000007314097211 */ /* 0x000fe200018f0c09 */
[----:B--2---:R-:W-:-:S04]  /*2700*/  IMAD.U32 R5, R24, 0x10000, RZ ;  /* 0x0001000018057824 */ /* 0x004fc800078e00ff */
[----:B------:R-:W-:-:S04]  /*2710*/  FMUL R5, R5, R90 ;  /* 0x0000005a05057220 */ /* 0x000fc80000400000 */
[----:B------:R-:W-:-:S05]  /*2720*/  FFMA R5, R26, R23, R5 ;  /* 0x000000171a057223 */ /* 0x000fca0000000005 */
[----:B------:R-:W-:-:S05]  /*2730*/  F2FP.BF16.F32.PACK_AB R5, RZ, R5 ;  /* 0x00000005ff05723e */ /* 0x000fca00000010ff */
[----:B------:R0:W-:Y:S01]  /*2740*/  @P2 STG.E.U16 desc[UR38][R12.64], R5 ;  /* 0x000000050c002986 */ /* 0x0001e2000c101526 */
[----:B------:R-:W-:Y:S05]  /*2750*/  @!P0 BRA `(.L_x_39) ;  /* 0x0000000000048947 */ /* 0x000fea0003800000 */
[----:B------:R2:W5:Y:S02]  /*2760*/  LDG.E.LTC128B.U16 R24, desc[UR38][R8.64+0x2] ;  /* 0x0000022608187981 */ /* 0x000564000c1e1520 */
.L_x_39:
[----:B------:R-:W-:Y:S05]  /*2770*/  BSYNC B1 ;  /* 0x0000000000017941 */ /* 0x000fea0003800000 */
.L_x_38:
[----:B0----5:R-:W-:Y:S01]  /*2780*/  IMAD.U32 R5, R24, 0x10000, RZ ;  /* 0x0001000018057824 */ /* 0x021fe200078e00ff */
[----:B------:R-:W-:Y:S01]  /*2790*/  ISETP.GT.AND P1, PT, R4, 0x8, PT ;  /* 0x000000080400780c */ /* 0x000fe20003f24270 */
[----:B------:R-:W-:Y:S02]  /*27a0*/  BSSY B1, `(.L_x_40) ;  /* 0x0000008000017945 */ /* 0x000fe40003800000 */
[----:B------:R-:W-:Y:S01]  /*27b0*/  FMUL R14, R5, R90 ;  /* 0x0000005a050e7220 */ /* 0x000fe20000400000 */
[----:B------:R-:W-:-:S03]  /*27c0*/  ISETP.GT.AND P2, PT, R3, RZ, P1 ;  /* 0x000000ff0300720c */ /* 0x000fc60000f44270 */
[----:B------:R-:W-:-:S05]  /*27d0*/  FFMA R14, R27, R23, R14 ;  /* 0x000000171b0e7223 */ /* 0x000fca000000000e */
[----:B------:R-:W-:-:S05]  /*27e0*/  F2FP.BF16.F32.PACK_AB R14, RZ, R14 ;  /* 0x0000000eff0e723e */ /* 0x000fca00000010ff */
[----:B------:R0:W-:Y:S01]  /*27f0*/  @P0 STG.E.U16 desc[UR38][R12.64+0x2], R14 ;  /* 0x0000020e0c000986 */ /* 0x0001e2000c101526 */
[----:B------:R-:W-:Y:S05]  /*2800*/  @!P2 BRA `(.L_x_41) ;  /* 0x000000000004a947 */ /* 0x000fea0003800000 */
[----:B------:R3:W5:Y:S02]  /*2810*/  LDG.E.LTC128B.U16 R24, desc[UR38][R6.64+0x10] ;  /* 0x0000102606187981 */ /* 0x000764000c1e1520 */
.L_x_41:
[----:B------:R-:W-:Y:S05]  /*2820*/  BSYNC B1 ;  /* 0x0000000000017941 */ /* 0x000fea0003800000 */
.L_x_40:
[----:B-----5:R-:W-:Y:S01]  /*2830*/  IMAD.U32 R5, R24, 0x10000, RZ ;  /* 0x0001000018057824 */ /* 0x020fe200078e00ff */
        /* <DEDUP_REMOVED lines=9> */
.L_x_43:
[----:B------:R-:W-:Y:S05]  /*28d0*/  BSYNC B1 ;  /* 0x0000000000017941 */ /* 0x000fea0003800000 */
.L_x_42:
[----:B----45:R-:W-:Y:S01]  /*28e0*/  IMAD.U32 R5, R24, 0x10000, RZ ;  /* 0x0001000018057824 */ /* 0x030fe200078e00ff */
[----:B------:R-:W-:Y:S01]  /*28f0*/  ISETP.GT.AND P1, PT, R3, 0x8, P1 ;  /* 0x000000080300780c */ /* 0x000fe20000f24270 */
[----:B------:R-:W-:Y:S02]  /*2900*/  BSSY B1, `(.L_x_44) ;  /* 0x0000007000017945 */ /* 0x000fe40003800000 */
[----:B0-----:R-:W-:-:S04]  /*2910*/  FMUL R14, R5, R90 ;  /* 0x0000005a050e7220 */ /* 0x001fc80000400000 */
[----:B------:R-:W-:-:S05]  /*2920*/  FFMA R14, R29, R23, R14 ;  /* 0x000000171d0e7223 */ /* 0x000fca000000000e */
[----:B------:R-:W-:-:S05]  /*2930*/  F2FP.BF16.F32.PACK_AB R14, RZ, R14 ;  /* 0x0000000eff0e723e */ /* 0x000fca00000010ff */
[----:B------:R0:W-:Y:S01]  /*2940*/  @P3 STG.E.U16 desc[UR38][R10.64+0x12], R14 ;  /* 0x0000120e0a003986 */ /* 0x0001e2000c101526 */
[----:B------:R-:W-:Y:S05]  /*2950*/  @!P1 BRA `(.L_x_45) ;  /* 0x0000000000049947 */ /* 0x000fea0003800000 */
[----:B------:R4:W5:Y:S02]  /*2960*/  LDG.E.LTC128B.U16 R24, desc[UR38][R8.64+0x10] ;  /* 0x0000102608187981 */ /* 0x000964000c1e1520 */
.L_x_45:
[----:B------:R-:W-:Y:S05]  /*2970*/  BSYNC B1 ;  /* 0x0000000000017941 */ /* 0x000fea0003800000 */
.L_x_44:
[----:B-----5:R-:W-:Y:S01]  /*2980*/  IMAD.U32 R5, R24, 0x10000, RZ ;  /* 0x0001000018057824 */ /* 0x020fe200078e00ff */
[----:B------:R-:W-:Y:S01]  /*2990*/  ISETP.GT.AND P0, PT, R3, 0x8, P0 ;  /* 0x000000080300780c */ /* 0x000fe20000704270 */
[----:B------:R-:W-:Y:S02]  /*29a0*/  BSSY B1, `(.L_x_46) ;  /* 0x0000007000017945 */ /* 0x000fe40003800000 */
[----:B------:R-:W-:-:S04]  /*29b0*/  FMUL R5, R5, R90 ;  /* 0x0000005a05057220 */ /* 0x000fc80000400000 */
[----:B------:R-:W-:-:S05]  /*29c0*/  FFMA R5, R30, R23, R5 ;  /* 0x000000171e057223 */ /* 0x000fca0000000005 */
[----:B------:R-:W-:-:S05]  /*29d0*/  F2FP.BF16.F32.PACK_AB R5, RZ, R5 ;  /* 0x00000005ff05723e */ /* 0x000fca00000010ff */
[----:B------:R0:W-:Y:S01]  /*29e0*/  @P1 STG.E.U16 desc[UR38][R12.64+0x10], R5 ;  /* 0x000010050c001986 */ /* 0x0001e2000c101526 */
[----:B------:R-:W-:Y:S05]  /*29f0*/  @!P0 BRA `(.L_x_47) ;  /* 0x0000000000048947 */ /* 0x000fea0003800000 */
[----:B------:R0:W5:Y:S02]  /*2a00*/  LDG.E.LTC128B.U16 R24, desc[UR38][R8.64+0x12] ;  /* 0x0000122608187981 */ /* 0x000164000c1e1520 */
.L_x_47:
[----:B------:R-:W-:Y:S05]  /*2a10*/  BSYNC B1 ;  /* 0x0000000000017941 */ /* 0x000fea0003800000 */
.L_x_46:
        /* <DEDUP_REMOVED lines=10> */
.L_x_49:
[----:B------:R-:W-:Y:S05]  /*2ac0*/  BSYNC B1 ;  /* 0x0000000000017941 */ /* 0x000fea0003800000 */
.L_x_48:
        /* <DEDUP_REMOVED lines=10> */
.L_x_51:
[----:B------:R-:W-:Y:S05]  /*2b70*/  BSYNC B1 ;  /* 0x0000000000017941 */ /* 0x000fea0003800000 */
.L_x_50:
[----:B0----5:R-:W-:Y:S01]  /*2b80*/  IMAD.U32 R5, R24, 0x10000, RZ ;  /* 0x0001000018057824 */ /* 0x021fe200078e00ff */
        /* <DEDUP_REMOVED lines=8> */
.L_x_53:
[----:B------:R-:W-:Y:S05]  /*2c10*/  BSYNC B1 ;  /* 0x0000000000017941 */ /* 0x000fea0003800000 */
.L_x_52:
        /* <DEDUP_REMOVED lines=9> */
.L_x_55:
[----:B------:R-:W-:Y:S05]  /*2cb0*/  BSYNC B1 ;  /* 0x0000000000017941 */ /* 0x000fea0003800000 */
.L_x_54:
        /* <DEDUP_REMOVED lines=10> */
.L_x_57:
[----:B------:R-:W-:Y:S05]  /*2d60*/  BSYNC B1 ;  /* 0x0000000000017941 */ /* 0x000fea0003800000 */
.L_x_56:
        /* <DEDUP_REMOVED lines=10> */
.L_x_59:
[----:B------:R-:W-:Y:S05]  /*2e10*/  BSYNC B1 ;  /* 0x0000000000017941 */ /* 0x000fea0003800000 */
.L_x_58:
        /* <DEDUP_REMOVED lines=9> */
.L_x_61:
[----:B------:R-:W-:Y:S05]  /*2eb0*/  BSYNC B1 ;  /* 0x0000000000017941 */ /* 0x000fea0003800000 */
.L_x_60:
        /* <DEDUP_REMOVED lines=9> */
.L_x_63:
[----:B------:R-:W-:Y:S05]  /*2f50*/  BSYNC B1 ;  /* 0x0000000000017941 */ /* 0x000fea0003800000 */
.L_x_62:
        /* <DEDUP_REMOVED lines=10> */
.L_x_65:
[----:B------:R-:W-:Y:S05]  /*3000*/  BSYNC B1 ;  /* 0x0000000000017941 */ /* 0x000fea0003800000 */
.L_x_64:
        /* <DEDUP_REMOVED lines=10> */
.L_x_67:
[----:B------:R-:W-:Y:S05]  /*30b0*/  BSYNC B1 ;  /* 0x0000000000017941 */ /* 0x000fea0003800000 */
.L_x_66:
        /* <DEDUP_REMOVED lines=9> */
.L_x_69:
[----:B------:R-:W-:Y:S05]  /*3150*/  BSYNC B1 ;  /* 0x0000000000017941 */ /* 0x000fea0003800000 */
.L_x_68:
        /* <DEDUP_REMOVED lines=9> */
.L_x_71:
[----:B------:R-:W-:Y:S05]  /*31f0*/  BSYNC B1 ;  /* 0x0000000000017941 */ /* 0x000fea0003800000 */
.L_x_70:
        /* <DEDUP_REMOVED lines=10> */
.L_x_73:
[----:B------:R-:W-:Y:S05]  /*32a0*/  BSYNC B1 ;  /* 0x0000000000017941 */ /* 0x000fea0003800000 */
.L_x_72:
        /* <DEDUP_REMOVED lines=10> */
.L_x_75:
[----:B------:R-:W-:Y:S05]  /*3350*/  BSYNC B1 ;  /* 0x0000000000017941 */ /* 0x000fea0003800000 */
.L_x_74:
        /* <DEDUP_REMOVED lines=9> */
.L_x_77:
[----:B------:R-:W-:Y:S05]  /*33f0*/  BSYNC B1 ;  /* 0x0000000000017941 */ /* 0x000fea0003800000 */
.L_x_76:
        /* <DEDUP_REMOVED lines=9> */
.L_x_79:
[----:B------:R-:W-:Y:S05]  /*3490*/  BSYNC B1 ;  /* 0x0000000000017941 */ /* 0x000fea0003800000 */
.L_x_78:
        /* <DEDUP_REMOVED lines=10> */
.L_x_81:
[----:B------:R-:W-:Y:S05]  /*3540*/  BSYNC B1 ;  /* 0x0000000000017941 */ /* 0x000fea0003800000 */
.L_x_80:
        /* <DEDUP_REMOVED lines=10> */
.L_x_83:
[----:B------:R-:W-:Y:S05]  /*35f0*/  BSYNC B1 ;  /* 0x0000000000017941 */ /* 0x000fea0003800000 */
.L_x_82:
        /* <DEDUP_REMOVED lines=9> */
.L_x_85:
[----:B------:R-:W-:Y:S05]  /*3690*/  BSYNC B1 ;  /* 0x0000000000017941 */ /* 0x000fea0003800000 */
.L_x_84:
        /* <DEDUP_REMOVED lines=9> */
.L_x_87:
[----:B------:R-:W-:Y:S05]  /*3730*/  BSYNC B1 ;  /* 0x0000000000017941 */ /* 0x000fea0003800000 */
.L_x_86:
        /* <DEDUP_REMOVED lines=10> */
.L_x_89:
[----:B------:R-:W-:Y:S05]  /*37e0*/  BSYNC B1 ;  /* 0x0000000000017941 */ /* 0x000fea0003800000 */
.L_x_88:
        /* <DEDUP_REMOVED lines=10> */
.L_x_91:
[----:B------:R-:W-:Y:S05]  /*3890*/  BSYNC B1 ;  /* 0x0000000000017941 */ /* 0x000fea0003800000 */
.L_x_90:
        /* <DEDUP_REMOVED lines=9> */
.L_x_93:
[----:B------:R-:W-:Y:S05]  /*3930*/  BSYNC B1 ;  /* 0x0000000000017941 */ /* 0x000fea0003800000 */
.L_x_92:
        /* <DEDUP_REMOVED lines=9> */
.L_x_95:
[----:B------:R-:W-:Y:S05]  /*39d0*/  BSYNC B1 ;  /* 0x0000000000017941 */ /* 0x000fea0003800000 */
.L_x_94:
        /* <DEDUP_REMOVED lines=10> */
.L_x_97:
[----:B------:R-:W-:Y:S05]  /*3a80*/  BSYNC B1 ;  /* 0x0000000000017941 */ /* 0x000fea0003800000 */
.L_x_96:
        /* <DEDUP_REMOVED lines=10> */
.L_x_99:
[----:B------:R-:W-:Y:S05]  /*3b30*/  BSYNC B1 ;  /* 0x0000000000017941 */ /* 0x000fea0003800000 */
.L_x_98:
        /* <DEDUP_REMOVED lines=9> */
.L_x_101:
[----:B------:R-:W-:Y:S05]  /*3bd0*/  BSYNC B1 ;  /* 0x0000000000017941 */ /* 0x000fea0003800000 */
.L_x_100:
        /* <DEDUP_REMOVED lines=9> */
.L_x_103:
[----:B------:R-:W-:Y:S05]  /*3c70*/  BSYNC B1 ;  /* 0x0000000000017941 */ /* 0x000fea0003800000 */
.L_x_102:
        /* <DEDUP_REMOVED lines=10> */
.L_x_105:
[----:B------:R-:W-:Y:S05]  /*3d20*/  BSYNC B1 ;  /* 0x0000000000017941 */ /* 0x000fea0003800000 */
.L_x_104:
        /* <DEDUP_REMOVED lines=10> */
.L_x_107:
[----:B------:R-:W-:Y:S05]  /*3dd0*/  BSYNC B1 ;  /* 0x0000000000017941 */ /* 0x000fea0003800000 */
.L_x_106:
        /* <DEDUP_REMOVED lines=9> */
.L_x_109:
[----:B------:R-:W-:Y:S05]  /*3e70*/  BSYNC B1 ;  /* 0x0000000000017941 */ /* 0x000fea0003800000 */
.L_x_108:
        /* <DEDUP_REMOVED lines=9> */
.L_x_111:
[----:B------:R-:W-:Y:S05]  /*3f10*/  BSYNC B1 ;  /* 0x0000000000017941 */ /* 0x000fea0003800000 */
.L_x_110:
        /* <DEDUP_REMOVED lines=10> */
.L_x_113:
[----:B------:R-:W-:Y:S05]  /*3fc0*/  BSYNC B1 ;  /* 0x0000000000017941 */ /* 0x000fea0003800000 */
.L_x_112:
        /* <DEDUP_REMOVED lines=10> */
.L_x_115:
[----:B------:R-:W-:Y:S05]  /*4070*/  BSYNC B1 ;  /* 0x0000000000017941 */ /* 0x000fea0003800000 */
.L_x_114:
        /* <DEDUP_REMOVED lines=9> */
.L_x_117:
[----:B------:R-:W-:Y:S05]  /*4110*/  BSYNC B1 ;  /* 0x0000000000017941 */ /* 0x000fea0003800000 */
.L_x_116:
        /* <DEDUP_REMOVED lines=9> */
.L_x_119:
[----:B------:R-:W-:Y:S05]  /*41b0*/  BSYNC B1 ;  /* 0x0000000000017941 */ /* 0x000fea0003800000 */
.L_x_118:
        /* <DEDUP_REMOVED lines=10> */
.L_x_121:
[----:B------:R-:W-:Y:S05]  /*4260*/  BSYNC B1 ;  /* 0x0000000000017941 */ /* 0x000fea0003800000 */
.L_x_120:
        /* <DEDUP_REMOVED lines=10> */
.L_x_123:
[----:B------:R-:W-:Y:S05]  /*4310*/  BSYNC B1 ;  /* 0x0000000000017941 */ /* 0x000fea0003800000 */
.L_x_122:
        /* <DEDUP_REMOVED lines=9> */
.L_x_125:
[----:B------:R-:W-:Y:S05]  /*43b0*/  BSYNC B1 ;  /* 0x0000000000017941 */ /* 0x000fea0003800000 */
.L_x_124:
        /* <DEDUP_REMOVED lines=9> */
.L_x_127:
[----:B------:R-:W-:Y:S05]  /*4450*/  BSYNC B1 ;  /* 0x0000000000017941 */ /* 0x000fea0003800000 */
.L_x_126:
        /* <DEDUP_REMOVED lines=10> */
.L_x_129:
[----:B------:R-:W-:Y:S05]  /*4500*/  BSYNC B1 ;  /* 0x0000000000017941 */ /* 0x000fea0003800000 */
.L_x_128:
        /* <DEDUP_REMOVED lines=10> */
.L_x_131:
[----:B------:R-:W-:Y:S05]  /*45b0*/  BSYNC B1 ;  /* 0x0000000000017941 */ /* 0x000fea0003800000 */
.L_x_130:
        /* <DEDUP_REMOVED lines=9> */
.L_x_133:
[----:B------:R-:W-:Y:S05]  /*4650*/  BSYNC B1 ;  /* 0x0000000000017941 */ /* 0x000fea0003800000 */
.L_x_132:
        /* <DEDUP_REMOVED lines=9> */
.L_x_135:
[----:B------:R-:W-:Y:S05]  /*46f0*/  BSYNC B1 ;  /* 0x0000000000017941 */ /* 0x000fea0003800000 */
.L_x_134:
        /* <DEDUP_REMOVED lines=10> */
.L_x_137:
[----:B------:R-:W-:Y:S05]  /*47a0*/  BSYNC B1 ;  /* 0x0000000000017941 */ /* 0x000fea0003800000 */
.L_x_136:
        /* <DEDUP_REMOVED lines=10> */
.L_x_139:
[----:B------:R-:W-:Y:S05]  /*4850*/  BSYNC B1 ;  /* 0x0000000000017941 */ /* 0x000fea0003800000 */
.L_x_138:
        /* <DEDUP_REMOVED lines=9> */
.L_x_141:
[----:B------:R-:W-:Y:S05]  /*48f0*/  BSYNC B1 ;  /* 0x0000000000017941 */ /* 0x000fea0003800000 */
.L_x_140:
        /* <DEDUP_REMOVED lines=9> */
.L_x_143:
[----:B------:R-:W-:Y:S05]  /*4990*/  BSYNC B1 ;  /* 0x0000000000017941 */ /* 0x000fea0003800000 */
.L_x_142:
        /* <DEDUP_REMOVED lines=10> */
.L_x_145:
[----:B------:R-:W-:Y:S05]  /*4a40*/  BSYNC B1 ;  /* 0x0000000000017941 */ /* 0x000fea0003800000 */
.L_x_144:
        /* <DEDUP_REMOVED lines=10> */
.L_x_147:
[----:B------:R-:W-:Y:S05]  /*4af0*/  BSYNC B1 ;  /* 0x0000000000017941 */ /* 0x000fea0003800000 */
.L_x_146:
        /* <DEDUP_REMOVED lines=9> */
.L_x_149:
[----:B------:R-:W-:Y:S05]  /*4b90*/  BSYNC B1 ;  /* 0x0000000000017941 */ /* 0x000fea0003800000 */
.L_x_148:
        /* <DEDUP_REMOVED lines=9> */
.L_x_151:
[----:B------:R-:W-:Y:S05]  /*4c30*/  BSYNC B1 ;  /* 0x0000000000017941 */ /* 0x000fea0003800000 */
.L_x_150:
        /* <DEDUP_REMOVED lines=10> */
.L_x_153:
[----:B------:R-:W-:Y:S05]  /*4ce0*/  BSYNC B1 ;  /* 0x0000000000017941 */ /* 0x000fea0003800000 */
.L_x_152:
[----:B-----5:R-:W-:Y:S01]  /*4cf0*/  IMAD.U32 R5, R24, 0x10000, RZ ;  /* 0x0001000018057824 */ /* 0x020fe200078e00ff */
[----:B------:R-:W-:Y:S01]  /*4d00*/  ISETP.GT.AND P0, PT, R4, 0x79, PT ;  /* 0x000000790400780c */ /* 0x000fe20003f04270 */
[----:B------:R-:W-:Y:S01]  /*4d10*/  @P2 IMAD.MOV.U32 R4, RZ, RZ, R10 ;  /* 0x000000ffff042224 */ /* 0x000fe200078e000a */
[----:B------:R-:W-:Y:S01]  /*4d20*/  BSSY B1, `(.L_x_154) ;  /* 0x000000a000017945 */ /* 0x000fe20003800000 */
[----:B------:R-:W-:Y:S01]  /*4d30*/  FMUL R5, R5, R90 ;  /* 0x0000005a05057220 */ /* 0x000fe20000400000 */
[----:B------:R-:W-:-:S03]  /*4d40*/  ISETP.GT.AND P3, PT, R3, RZ, P0 ;  /* 0x000000ff0300720c */ /* 0x000fc60000764270 */
[----:B------:R-:W-:-:S05]  /*4d50*/  FFMA R5, R84, R23, R5 ;  /* 0x0000001754057223 */ /* 0x000fca0000000005 */
[----:B------:R-:W-:-:S04]  /*4d60*/  F2FP.BF16.F32.PACK_AB R5, RZ, R5 ;  /* 0x00000005ff05723e */ /* 0x000fc800000010ff */
[----:B0-----:R-:W-:Y:S01]  /*4d70*/  PRMT R14, R5, 0x7610, R14 ;  /* 0x00007610050e7816 */ /* 0x001fe2000000000e */
[----:B------:R-:W-:-:S05]  /*4d80*/  @P2 IMAD.MOV.U32 R5, RZ, RZ, R11 ;  /* 0x000000ffff052224 */ /* 0x000fca00078e000b */
[----:B------:R0:W-:Y:S01]  /*4d90*/  @P2 STG.E.U16 desc[UR38][R4.64+0xf0], R14 ;  /* 0x0000f00e04002986 */ /* 0x0001e2000c101526 */
[----:B------:R-:W-:Y:S05]  /*4da0*/  @!P3 BRA `(.L_x_155) ;  /* 0x000000000004b947 */ /* 0x000fea0003800000 */
[----:B------:R0:W5:Y:S02]  /*4db0*/  LDG.E.LTC128B.U16 R24, desc[UR38][R6.64+0xf2] ;  /* 0x0000f22606187981 */ /* 0x000164000c1e1520 */
.L_x_155:
[----:B------:R-:W-:Y:S05]  /*4dc0*/  BSYNC B1 ;  /* 0x0000000000017941 */ /* 0x000fea0003800000 */
.L_x_154:
        /* <DEDUP_REMOVED lines=9> */
.L_x_157:
[----:B------:R-:W-:Y:S05]  /*4e60*/  BSYNC B1 ;  /* 0x0000000000017941 */ /* 0x000fea0003800000 */
.L_x_156:
[----:B-----5:R-:W-:Y:S01]  /*4e70*/  IMAD.U32 R5, R24, 0x10000, RZ ;  /* 0x0001000018057824 */ /* 0x020fe200078e00ff */
[----:B------:R-:W-:Y:S01]  /*4e80*/  ISETP.GT.AND P0, PT, R3, 0x8, P0 ;  /* 0x000000080300780c */ /* 0x000fe20000704270 */
[----:B0-----:R-:W-:Y:S01]  /*4e90*/  @P1 IMAD.MOV.U32 R4, RZ, RZ, R12 ;  /* 0x000000ffff041224 */ /* 0x001fe200078e000c */
[----:B------:R-:W-:Y:S01]  /*4ea0*/  BSSY B1, `(.L_x_158) ;  /* 0x0000009000017945 */ /* 0x000fe20003800000 */
[----:B------:R-:W-:-:S04]  /*4eb0*/  FMUL R5, R5, R90 ;  /* 0x0000005a05057220 */ /* 0x000fc80000400000 */
[----:B------:R-:W-:-:S05]  /*4ec0*/  FFMA R5, R86, R23, R5 ;  /* 0x0000001756057223 */ /* 0x000fca0000000005 */
[----:B------:R-:W-:-:S04]  /*4ed0*/  F2FP.BF16.F32.PACK_AB R5, RZ, R5 ;  /* 0x00000005ff05723e */ /* 0x000fc800000010ff */
[----:B-1-3--:R-:W-:Y:S01]  /*4ee0*/  PRMT R6, R5, 0x7610, R6 ;  /* 0x0000761005067816 */ /* 0x00afe20000000006 */
[----:B------:R-:W-:-:S05]  /*4ef0*/  @P1 IMAD.MOV.U32 R5, RZ, RZ, R13 ;  /* 0x000000ffff051224 */ /* 0x000fca00078e000d */
[----:B------:R0:W-:Y:S01]  /*4f00*/  @P1 STG.E.U16 desc[UR38][R4.64+0xf0], R6 ;  /* 0x0000f00604001986 */ /* 0x0001e2000c101526 */
[----:B------:R-:W-:Y:S05]  /*4f10*/  @!P0 BRA `(.L_x_159) ;  /* 0x0000000000048947 */ /* 0x000fea0003800000 */
[----:B------:R1:W5:Y:S02]  /*4f20*/  LDG.E.LTC128B.U16 R24, desc[UR38][R8.64+0xf2] ;  /* 0x0000f22608187981 */ /* 0x000364000c1e1520 */
.L_x_159:
[----:B------:R-:W-:Y:S05]  /*4f30*/  BSYNC B1 ;  /* 0x0000000000017941 */ /* 0x000fea0003800000 */
.L_x_158:
[----:B------:R-:W-:Y:S05]  /*4f40*/  @!P0 BRA `(.L_x_160) ;  /* 0x0000001000e88947 */ /* 0x000fea0003800000 */
[----:B-----5:R-:W-:-:S04]  /*4f50*/  IMAD.U32 R3, R24, 0x10000, RZ ;  /* 0x0001000018037824 */ /* 0x020fc800078e00ff */
[----:B0-----:R-:W-:-:S04]  /*4f60*/  FMUL R4, R3, R90 ;  /* 0x0000005a03047220 */ /* 0x001fc80000400000 */
[----:B------:R-:W-:-:S05]  /*4f70*/  FFMA R4, R87, R23, R4 ;  /* 0x0000001757047223 */ /* 0x000fca0000000004 */
[----:B------:R-:W-:-:S05]  /*4f80*/  F2FP.BF16.F32.PACK_AB R4, RZ, R4 ;  /* 0x00000004ff04723e */ /* 0x000fca00000010ff */
[----:B------:R3:W-:Y:S01]  /*4f90*/  STG.E.U16 desc[UR38][R12.64+0xf2], R4 ;  /* 0x0000f2040c007986 */ /* 0x0007e2000c101526 */
[----:B------:R-:W-:Y:S05]  /*4fa0*/  BRA `(.L_x_160) ;  /* 0x0000001000d07947 */ /* 0x000fea0003800000 */
.L_x_35:
[----:B------:R-:W-:Y:S01]  /*4fb0*/  ISETP.GT.AND P3, PT, R4, 0x1, PT ;  /* 0x000000010400780c */ /* 0x000fe20003f64270 */
[----:B------:R-:W-:Y:S01]  /*4fc0*/  ULDC.64 UR4, c[0x0][0x5c0] ;  /* 0x0001700000047ab9 */ /* 0x000fe20000000a00 */
[-C--:B------:R-:W-:Y:S01]  /*4fd0*/  FMUL R24, R24, R23.reuse ;  /* 0x0000001718187220 */ /* 0x080fe20000400000 */
[----:B------:R-:W-:Y:S01]  /*4fe0*/  LEA R6, P4, R106, UR4, 0x1 ;  /* 0x000000046a067c11 */ /* 0x000fe2000f8808ff */
[-C--:B------:R-:W-:Y:S01]  /*4ff0*/  FMUL R25, R25, R23.reuse ;  /* 0x0000001719197220 */ /* 0x080fe20000400000 */
[----:B------:R-:W-:Y:S01]  /*5000*/  ISETP.GT.AND P0, PT, R3, RZ, P3 ;  /* 0x000000ff0300720c */ /* 0x000fe20001f04270 */
[-C--:B------:R-:W-:Y:S01]  /*5010*/  FMUL R26, R26, R23.reuse ;  /* 0x000000171a1a7220 */ /* 0x080fe20000400000 */
[----:B------:R-:W-:Y:S01]  /*5020*/  F2FP.BF16.F32.PACK_AB R24, RZ, R24 ;  /* 0x00000018ff18723e */ /* 0x000fe200000010ff */
[-C--:B------:R-:W-:Y:S01]  /*5030*/  FMUL R27, R27, R23.reuse ;  /* 0x000000171b1b7220 */ /* 0x080fe20000400000 */
[----:B------:R-:W-:Y:S01]  /*5040*/  LEA.HI.X R7, R106, UR5, R103, 0x1, P4 ;  /* 0x000000056a077c11 */ /* 0x000fe2000a0f0c67 */
[----:B------:R-:W-:Y:S01]  /*5050*/  FMUL R28, R28, R23 ;  /* 0x000000171c1c7220 */ /* 0x000fe20000400000 */
[----:B------:R-:W-:Y:S01]  /*5060*/  F2FP.BF16.F32.PACK_AB R25, RZ, R25 ;  /* 0x00000019ff19723e */ /* 0x000fe200000010ff */
[-C--:B------:R-:W-:Y:S01]  /*5070*/  FMUL R29, R29, R23.reuse ;  /* 0x000000171d1d7220 */ /* 0x080fe20000400000 */
[----:B------:R-:W-:Y:S01]  /*5080*/  ISETP.GT.AND P2, PT, R3, 0x8, P2 ;  /* 0x000000080300780c */ /* 0x000fe20001744270 */
[----:B------:R-:W-:Y:S01]  /*5090*/  @P1 STG.E.U16 desc[UR38][R6.64], R24 ;  /* 0x0000001806001986 */ /* 0x000fe2000c101526 */
[----:B------:R-:W-:Y:S01]  /*50a0*/  ISETP.GT.AND P1, PT, R4, 0x8, PT ;  /* 0x000000080400780c */ /* 0x000fe20003f24270 */
[-C--:B------:R-:W-:Y:S01]  /*50b0*/  FMUL R30, R30, R23.reuse ;  /* 0x000000171e1e7220 */ /* 0x080fe20000400000 */
[C---:B------:R-:W-:Y:S01]  /*50c0*/  SHF.L.U64.HI R5, R91.reuse, 0x1, R92 ;  /* 0x000000015b057819 */ /* 0x040fe2000001025c */
[----:B------:R-:W-:Y:S01]  /*50d0*/  @P0 STG.E.U16 desc[UR38][R6.64+0x2], R25 ;  /* 0x0000021906000986 */ /* 0x000fe2000c101526 */
[----:B------:R-:W-:Y:S01]  /*50e0*/  LEA R8, P5, R91, R6, 0x1 ;  /* 0x000000065b087211 */ /* 0x000fe200078a08ff */
[-C--:B------:R-:W-:Y:S01]  /*50f0*/  FMUL R31, R31, R23.reuse ;  /* 0x000000171f1f7220 */ /* 0x080fe20000400000 */
[----:B------:R-:W-:Y:S01]  /*5100*/  ISETP.GT.AND P3, PT, R3, 0x8, P3 ;  /* 0x000000080300780c */ /* 0x000fe20001f64270 */
[-C--:B------:R-:W-:Y:S01]  /*5110*/  FMUL R32, R32, R23.reuse ;  /* 0x0000001720207220 */ /* 0x080fe20000400000 */
[----:B------:R-:W-:Y:S01]  /*5120*/  ISETP.GT.AND P0, PT, R4, 0x9, PT ;  /* 0x000000090400780c */ /* 0x000fe20003f04270 */
[----:B------:R-:W-:Y:S01]  /*5130*/  IMAD.X R9, R5, 0x1, R7, P5 ;  /* 0x0000000105097824 */ /* 0x000fe200028e0607 */
[----:B------:R-:W-:Y:S01]  /*5140*/  ISETP.GT.AND P4, PT, R3, RZ, P1 ;  /* 0x000000ff0300720c */ /* 0x000fe20000f84270 */
[-C--:B------:R-:W-:Y:S01]  /*5150*/  FMUL R33, R33, R23.reuse ;  /* 0x0000001721217220 */ /* 0x080fe20000400000 */
[----:B------:R-:W-:Y:S01]  /*5160*/  F2FP.BF16.F32.PACK_AB R26, RZ, R26 ;  /* 0x0000001aff1a723e */ /* 0x000fe200000010ff */
[-C--:B------:R-:W-:Y:S01]  /*5170*/  FMUL R34, R34, R23.reuse ;  /* 0x0000001722227220 */ /* 0x080fe20000400000 */
[----:B------:R-:W-:Y:S01]  /*5180*/  ISETP.GT.AND P5, PT, R3, RZ, P0 ;  /* 0x000000ff0300720c */ /* 0x000fe200007a4270 */
[----:B------:R-:W-:Y:S01]  /*5190*/  FMUL R35, R35, R23 ;  /* 0x0000001723237220 */ /* 0x000fe20000400000 */
[----:B------:R-:W-:Y:S01]  /*51a0*/  F2FP.BF16.F32.PACK_AB R27, RZ, R27 ;  /* 0x0000001bff1b723e */ /* 0x000fe200000010ff */
[----:B------:R-:W-:Y:S01]  /*51b0*/  @P2 STG.E.U16 desc[UR38][R8.64], R26 ;  /* 0x0000001a08002986 */ /* 0x000fe2000c101526 */
[----:B------:R-:W-:Y:S01]  /*51c0*/  F2FP.BF16.F32.PACK_AB R28, RZ, R28 ;  /* 0x0000001cff1c723e */ /* 0x000fe200000010ff */
[-C--:B------:R-:W-:Y:S01]  /*51d0*/  FMUL R36, R36, R23.reuse ;  /* 0x0000001724247220 */ /* 0x080fe20000400000 */
[----:B------:R-:W-:Y:S01]  /*51e0*/  ISETP.GT.AND P2, PT, R3, 0x8, P1 ;  /* 0x000000080300780c */ /* 0x000fe20000f44270 */
[----:B------:R-:W-:Y:S01]  /*51f0*/  @P3 STG.E.U16 desc[UR38][R8.64+0x2], R27 ;  /* 0x0000021b08003986 */ /* 0x000fe2000c101526 */
[----:B------:R-:W-:Y:S01]  /*5200*/  ISETP.GT.AND P1, PT, R4, 0x10, PT ;  /* 0x000000100400780c */ /* 0x000fe20003f24270 */
[----:B------:R-:W-:Y:S01]  /*5210*/  FMUL R37, R37, R23 ;  /* 0x0000001725257220 */ /* 0x000fe20000400000 */
[----:B------:R-:W-:Y:S01]  /*5220*/  F2FP.BF16.F32.PACK_AB R29, RZ, R29 ;  /* 0x0000001dff1d723e */ /* 0x000fe200000010ff */
[----:B------:R-:W-:Y:S01]  /*5230*/  @P4 STG.E.U16 desc[UR38][R6.64+0x10], R28 ;  /* 0x0000101c06004986 */ /* 0x000fe2000c101526 */
[C---:B------:R-:W-:Y:S01]  /*5240*/  ISETP.GT.AND P3, PT, R3.reuse, 0x8, P0 ;  /* 0x000000080300780c */ /* 0x040fe20000764270 */
[-C--:B------:R-:W-:Y:S01]  /*5250*/  FMUL R38, R38, R23.reuse ;  /* 0x0000001726267220 */ /* 0x080fe20000400000 */
[----:B------:R-:W-:Y:S01]  /*5260*/  ISETP.GT.AND P0, PT, R4, 0x11, PT ;  /* 0x000000110400780c */ /* 0x000fe20003f04270 */
[----:B------:R-:W-:Y:S01]  /*5270*/  @P5 STG.E.U16 desc[UR38][R6.64+0x12], R29 ;  /* 0x0000121d06005986 */ /* 0x000fe2000c101526 */
        /* <DEDUP_REMOVED lines=161> */
[----:B------:R-:W-:Y:S01]  /*5c90*/  FMUL R87, R87, R23 ;  /* 0x0000001757577220 */ /* 0x000fe20000400000 */
[----:B------:R-:W-:-:S02]  /*5ca0*/  F2FP.BF16.F32.PACK_AB R62, RZ, R62 ;  /* 0x0000003eff3e723e */ /* 0x000fc400000010ff */
[C---:B------:R-:W-:Y:S02]  /*5cb0*/  ISETP.GT.AND P5, PT, R3.reuse, RZ, P0 ;  /* 0x000000ff0300720c */ /* 0x040fe400007a4270 */
[----:B------:R-:W-:Y:S01]  /*5cc0*/  F2FP.BF16.F32.PACK_AB R63, RZ, R63 ;  /* 0x0000003fff3f723e */ /* 0x000fe200000010ff */
[----:B------:R-:W-:Y:S01]  /*5cd0*/  @P2 STG.E.U16 desc[UR38][R8.64+0x90], R62 ;  /* 0x0000903e08002986 */ /* 0x000fe2000c101526 */
[----:B------:R-:W-:Y:S02]  /*5ce0*/  F2FP.BF16.F32.PACK_AB R64, RZ, R64 ;  /* 0x00000040ff40723e */ /* 0x000fe400000010ff */
[C---:B------:R-:W-:Y:S01]  /*5cf0*/  ISETP.GT.AND P2, PT, R3.reuse, 0x8, P1 ;  /* 0x000000080300780c */ /* 0x040fe20000f44270 */
[----:B------:R-:W-:Y:S01]  /*5d00*/  @P3 STG.E.U16 desc[UR38][R8.64+0x92], R63 ;  /* 0x0000923f08003986 */ /* 0x000fe2000c101526 */
[----:B------:R-:W-:Y:S02]  /*5d10*/  ISETP.GT.AND P1, PT, R4, 0x58, PT ;  /* 0x000000580400780c */ /* 0x000fe40003f24270 */
[----:B------:R-:W-:Y:S01]  /*5d20*/  F2FP.BF16.F32.PACK_AB R65, RZ, R65 ;  /* 0x00000041ff41723e */ /* 0x000fe200000010ff */
[----:B------:R-:W-:Y:S01]  /*5d30*/  @P4 STG.E.U16 desc[UR38][R6.64+0xa0], R64 ;  /* 0x0000a04006004986 */ /* 0x000fe2000c101526 */
[----:B------:R-:W-:-:S02]  /*5d40*/  ISETP.GT.AND P3, PT, R3, 0x8, P0 ;  /* 0x000000080300780c */ /* 0x000fc40000764270 */
[----:B------:R-:W-:Y:S01]  /*5d50*/  ISETP.GT.AND P0, PT, R4, 0x59, PT ;  /* 0x000000590400780c */ /* 0x000fe20003f04270 */
[----:B------:R-:W-:Y:S01]  /*5d60*/  @P5 STG.E.U16 desc[UR38][R6.64+0xa2], R65 ;  /* 0x0000a24106005986 */ /* 0x000fe2000c101526 */
[C---:B------:R-:W-:Y:S02]  /*5d70*/  ISETP.GT.AND P4, PT, R3.reuse, RZ, P1 ;  /* 0x000000ff0300720c */ /* 0x040fe40000f84270 */
[----:B------:R-:W-:Y:S02]  /*5d80*/  F2FP.BF16.F32.PACK_AB R66, RZ, R66 ;  /* 0x00000042ff42723e */ /* 0x000fe400000010ff */
[----:B------:R-:W-:Y:S02]  /*5d90*/  ISETP.GT.AND P5, PT, R3, RZ, P0 ;  /* 0x000000ff0300720c */ /* 0x000fe400007a4270 */
[----:B------:R-:W-:Y:S01]  /*5da0*/  F2FP.BF16.F32.PACK_AB R67, RZ, R67 ;  /* 0x00000043ff43723e */ /* 0x000fe200000010ff */
[----:B------:R-:W-:Y:S01]  /*5db0*/  @P2 STG.E.U16 desc[UR38][R8.64+0xa0], R66 ;  /* 0x0000a04208002986 */ /* 0x000fe2000c101526 */
[----:B------:R-:W-:-:S02]  /*5dc0*/  F2FP.BF16.F32.PACK_AB R68, RZ, R68 ;  /* 0x00000044ff44723e */ /* 0x000fc400000010ff */
[C---:B------:R-:W-:Y:S01]  /*5dd0*/  ISETP.GT.AND P2, PT, R3.reuse, 0x8, P1 ;  /* 0x000000080300780c */ /* 0x040fe20000f44270 */
[----:B------:R-:W-:Y:S01]  /*5de0*/  @P3 STG.E.U16 desc[UR38][R8.64+0xa2], R67 ;  /* 0x0000a24308003986 */ /* 0x000fe2000c101526 */
[C---:B------:R-:W-:Y:S02]  /*5df0*/  ISETP.GT.AND P1, PT, R4.reuse, 0x60, PT ;  /* 0x000000600400780c */ /* 0x040fe40003f24270 */
[----:B------:R-:W-:Y:S01]  /*5e00*/  F2FP.BF16.F32.PACK_AB R69, RZ, R69 ;  /* 0x00000045ff45723e */ /* 0x000fe200000010ff */
[----:B------:R-:W-:Y:S01]  /*5e10*/  @P4 STG.E.U16 desc[UR38][R6.64+0xb0], R68 ;  /* 0x0000b04406004986 */ /* 0x000fe2000c101526 */
[C---:B------:R-:W-:Y:S02]  /*5e20*/  ISETP.GT.AND P3, PT, R3.reuse, 0x8, P0 ;  /* 0x000000080300780c */ /* 0x040fe40000764270 */
[----:B------:R-:W-:Y:S01]  /*5e30*/  ISETP.GT.AND P0, PT, R4, 0x61, PT ;  /* 0x000000610400780c */ /* 0x000fe20003f04270 */
[----:B------:R-:W-:Y:S01]  /*5e40*/  @P5 STG.E.U16 desc[UR38][R6.64+0xb2], R69 ;  /* 0x0000b24506005986 */ /* 0x000fe2000c101526 */
[----:B------:R-:W-:-:S02]  /*5e50*/  ISETP.GT.AND P4, PT, R3, RZ, P1 ;  /* 0x000000ff0300720c */ /* 0x000fc40000f84270 */
[C---:B------:R-:W-:Y:S02]  /*5e60*/  ISETP.GT.AND P5, PT, R3.reuse, RZ, P0 ;  /* 0x000000ff0300720c */ /* 0x040fe400007a4270 */
[----:B------:R-:W-:Y:S02]  /*5e70*/  F2FP.BF16.F32.PACK_AB R70, RZ, R70 ;  /* 0x00000046ff46723e */ /* 0x000fe400000010ff */
[----:B------:R-:W-:Y:S02]  /*5e80*/  F2FP.BF16.F32.PACK_AB R71, RZ, R71 ;  /* 0x00000047ff47723e */ /* 0x000fe400000010ff */
[----:B------:R-:W-:Y:S01]  /*5e90*/  F2FP.BF16.F32.PACK_AB R72, RZ, R72 ;  /* 0x00000048ff48723e */ /* 0x000fe200000010ff */
[----:B------:R-:W-:Y:S01]  /*5ea0*/  @P2 STG.E.U16 desc[UR38][R8.64+0xb0], R70 ;  /* 0x0000b04608002986 */ /* 0x000fe2000c101526 */
[----:B------:R-:W-:Y:S02]  /*5eb0*/  F2FP.BF16.F32.PACK_AB R73, RZ, R73 ;  /* 0x00000049ff49723e */ /* 0x000fe400000010ff */
[C---:B------:R-:W-:Y:S01]  /*5ec0*/  ISETP.GT.AND P1, PT, R3.reuse, 0x8, P1 ;  /* 0x000000080300780c */ /* 0x040fe20000f24270 */
[----:B------:R-:W-:Y:S01]  /*5ed0*/  @P3 STG.E.U16 desc[UR38][R8.64+0xb2], R71 ;  /* 0x0000b24708003986 */ /* 0x000fe2000c101526 */
[----:B------:R-:W-:-:S02]  /*5ee0*/  ISETP.GT.AND P2, PT, R3, 0x8, P0 ;  /* 0x000000080300780c */ /* 0x000fc40000744270 */
[C---:B------:R-:W-:Y:S01]  /*5ef0*/  ISETP.GT.AND P0, PT, R4.reuse, 0x69, PT ;  /* 0x000000690400780c */ /* 0x040fe20003f04270 */
[----:B------:R-:W-:Y:S01]  /*5f00*/  @P4 STG.E.U16 desc[UR38][R6.64+0xc0], R72 ;  /* 0x0000c04806004986 */ /* 0x000fe2000c101526 */
[----:B------:R-:W-:Y:S02]  /*5f10*/  ISETP.GT.AND P4, PT, R4, 0x68, PT ;  /* 0x000000680400780c */ /* 0x000fe40003f84270 */
[----:B------:R-:W-:Y:S01]  /*5f20*/  F2FP.BF16.F32.PACK_AB R74, RZ, R74 ;  /* 0x0000004aff4a723e */ /* 0x000fe200000010ff */
[----:B------:R-:W-:Y:S01]  /*5f30*/  @P5 STG.E.U16 desc[UR38][R6.64+0xc2], R73 ;  /* 0x0000c24906005986 */ /* 0x000fe2000c101526 */
[C---:B------:R-:W-:Y:S02]  /*5f40*/  ISETP.GT.AND P5, PT, R3.reuse, RZ, P4 ;  /* 0x000000ff0300720c */ /* 0x040fe400027a4270 */
[----:B------:R-:W-:Y:S01]  /*5f50*/  ISETP.GT.AND P3, PT, R3, RZ, P0 ;  /* 0x000000ff0300720c */ /* 0x000fe20000764270 */
[----:B------:R-:W-:Y:S01]  /*5f60*/  @P1 STG.E.U16 desc[UR38][R8.64+0xc0], R74 ;  /* 0x0000c04a08001986 */ /* 0x000fe2000c101526 */
[----:B------:R-:W-:-:S02]  /*5f70*/  F2FP.BF16.F32.PACK_AB R75, RZ, R75 ;  /* 0x0000004bff4b723e */ /* 0x000fc400000010ff */
[----:B------:R-:W-:Y:S02]  /*5f80*/  F2FP.BF16.F32.PACK_AB R76, RZ, R76 ;  /* 0x0000004cff4c723e */ /* 0x000fe400000010ff */
[C---:B------:R-:W-:Y:S01]  /*5f90*/  ISETP.GT.AND P4, PT, R3.reuse, 0x8, P4 ;  /* 0x000000080300780c */ /* 0x040fe20002784270 */
[----:B------:R-:W-:Y:S01]  /*5fa0*/  @P2 STG.E.U16 desc[UR38][R8.64+0xc2], R75 ;  /* 0x0000c24b08002986 */ /* 0x000fe2000c101526 */
[----:B------:R-:W-:Y:S02]  /*5fb0*/  F2FP.BF16.F32.PACK_AB R77, RZ, R77 ;  /* 0x0000004dff4d723e */ /* 0x000fe400000010ff */
[C---:B------:R-:W-:Y:S01]  /*5fc0*/  ISETP.GT.AND P2, PT, R4.reuse, 0x71, PT ;  /* 0x000000710400780c */ /* 0x040fe20003f44270 */
[----:B------:R-:W-:Y:S01]  /*5fd0*/  @P5 STG.E.U16 desc[UR38][R6.64+0xd0], R76 ;  /* 0x0000d04c06005986 */ /* 0x000fe2000c101526 */
[----:B------:R-:W-:Y:S02]  /*5fe0*/  ISETP.GT.AND P5, PT, R3, 0x8, P0 ;  /* 0x000000080300780c */ /* 0x000fe400007a4270 */
[C---:B------:R-:W-:Y:S01]  /*5ff0*/  ISETP.GT.AND P1, PT, R4.reuse, 0x78, PT ;  /* 0x000000780400780c */ /* 0x040fe20003f24270 */
[----:B------:R-:W-:Y:S01]  /*6000*/  @P3 STG.E.U16 desc[UR38][R6.64+0xd2], R77 ;  /* 0x0000d24d06003986 */ /* 0x000fe2000c101526 */
[----:B------:R-:W-:-:S02]  /*6010*/  ISETP.GT.AND P3, PT, R4, 0x70, PT ;  /* 0x000000700400780c */ /* 0x000fc40003f64270 */
[----:B------:R-:W-:Y:S01]  /*6020*/  ISETP.GT.AND P0, PT, R4, 0x79, PT ;  /* 0x000000790400780c */ /* 0x000fe20003f04270 */
[----:B------:R-:W-:Y:S01]  /*6030*/  @P4 IMAD.MOV.U32 R4, RZ, RZ, R8 ;  /* 0x000000ffff044224 */ /* 0x000fe200078e0008 */
[----:B------:R-:W-:Y:S01]  /*6040*/  F2FP.BF16.F32.PACK_AB R78, RZ, R78 ;  /* 0x0000004eff4e723e */ /* 0x000fe200000010ff */
[----:B------:R-:W-:Y:S01]  /*6050*/  @P4 IMAD.MOV.U32 R5, RZ, RZ, R9 ;  /* 0x000000ffff054224 */ /* 0x000fe200078e0009 */
[----:B------:R-:W-:Y:S02]  /*6060*/  F2FP.BF16.F32.PACK_AB R79, RZ, R79 ;  /* 0x0000004fff4f723e */ /* 0x000fe400000010ff */
[----:B------:R-:W-:Y:S02]  /*6070*/  F2FP.BF16.F32.PACK_AB R80, RZ, R80 ;  /* 0x00000050ff50723e */ /* 0x000fe400000010ff */
[----:B------:R0:W-:Y:S01]  /*6080*/  @P4 STG.E.U16 desc[UR38][R4.64+0xd0], R78 ;  /* 0x0000d04e04004986 */ /* 0x0001e2000c101526 */
[----:B------:R-:W-:Y:S02]  /*6090*/  ISETP.GT.AND P4, PT, R3, RZ, P2 ;  /* 0x000000ff0300720c */ /* 0x000fe40001784270 */
[----:B------:R-:W-:-:S02]  /*60a0*/  F2FP.BF16.F32.PACK_AB R81, RZ, R81 ;  /* 0x00000051ff51723e */ /* 0x000fc400000010ff */
[----:B------:R-:W-:Y:S02]  /*60b0*/  ISETP.GT.AND P2, PT, R3, 0x8, P2 ;  /* 0x000000080300780c */ /* 0x000fe40001744270 */
[----:B------:R-:W-:Y:S02]  /*60c0*/  F2FP.BF16.F32.PACK_AB R82, RZ, R82 ;  /* 0x00000052ff52723e */ /* 0x000fe400000010ff */
[----:B------:R-:W-:Y:S02]  /*60d0*/  F2FP.BF16.F32.PACK_AB R83, RZ, R83 ;  /* 0x00000053ff53723e */ /* 0x000fe400000010ff */
[----:B------:R-:W-:Y:S01]  /*60e0*/  F2FP.BF16.F32.PACK_AB R84, RZ, R84 ;  /* 0x00000054ff54723e */ /* 0x000fe200000010ff */
[----:B0-----:R-:W-:Y:S01]  /*60f0*/  @P5 IMAD.MOV.U32 R4, RZ, RZ, R8 ;  /* 0x000000ffff045224 */ /* 0x001fe200078e0008 */
[----:B------:R-:W-:Y:S01]  /*6100*/  F2FP.BF16.F32.PACK_AB R85, RZ, R85 ;  /* 0x00000055ff55723e */ /* 0x000fe200000010ff */
[----:B------:R-:W-:Y:S01]  /*6110*/  @P5 IMAD.MOV.U32 R5, RZ, RZ, R9 ;  /* 0x000000ffff055224 */ /* 0x000fe200078e0009 */
[----:B------:R-:W-:-:S02]  /*6120*/  F2FP.BF16.F32.PACK_AB R86, RZ, R86 ;  /* 0x00000056ff56723e */ /* 0x000fc400000010ff */
[----:B------:R-:W-:Y:S02]  /*6130*/  F2FP.BF16.F32.PACK_AB R87, RZ, R87 ;  /* 0x00000057ff57723e */ /* 0x000fe400000010ff */
[----:B------:R0:W-:Y:S01]  /*6140*/  @P5 STG.E.U16 desc[UR38][R4.64+0xd2], R79 ;  /* 0x0000d24f04005986 */ /* 0x0001e2000c101526 */
[C---:B------:R-:W-:Y:S02]  /*6150*/  ISETP.GT.AND P5, PT, R3.reuse, RZ, P3 ;  /* 0x000000ff0300720c */ /* 0x040fe40001fa4270 */
[----:B------:R-:W-:-:S11]  /*6160*/  ISETP.GT.AND P3, PT, R3, 0x8, P3 ;  /* 0x000000080300780c */ /* 0x000fd60001f64270 */
[----:B0-----:R-:W-:Y:S02]  /*6170*/  @P5 IMAD.MOV.U32 R4, RZ, RZ, R6 ;  /* 0x000000ffff045224 */ /* 0x001fe400078e0006 */
[----:B------:R-:W-:-:S05]  /*6180*/  @P5 IMAD.MOV.U32 R5, RZ, RZ, R7 ;  /* 0x000000ffff055224 */ /* 0x000fca00078e0007 */
[----:B------:R0:W-:Y:S01]  /*6190*/  @P5 STG.E.U16 desc[UR38][R4.64+0xe0], R80 ;  /* 0x0000e05004005986 */ /* 0x0001e2000c101526 */
[C---:B------:R-:W-:Y:S02]  /*61a0*/  ISETP.GT.AND P5, PT, R3.reuse, RZ, P0 ;  /* 0x000000ff0300720c */ /* 0x040fe400007a4270 */
[----:B------:R-:W-:Y:S01]  /*61b0*/  ISETP.GT.AND P0, PT, R3, 0x8, P0 ;  /* 0x000000080300780c */ /* 0x000fe20000704270 */
[----:B0-----:R-:W-:Y:S02]  /*61c0*/  @P4 IMAD.MOV.U32 R4, RZ, RZ, R6 ;  /* 0x000000ffff044224 */ /* 0x001fe400078e0006 */
[----:B------:R-:W-:-:S05]  /*61d0*/  @P4 IMAD.MOV.U32 R5, RZ, RZ, R7 ;  /* 0x000000ffff054224 */ /* 0x000fca00078e0007 */
[----:B------:R0:W-:Y:S01]  /*61e0*/  @P4 STG.E.U16 desc[UR38][R4.64+0xe2], R81 ;  /* 0x0000e25104004986 */ /* 0x0001e2000c101526 */
[C---:B------:R-:W-:Y:S02]  /*61f0*/  ISETP.GT.AND P4, PT, R3.reuse, RZ, P1 ;  /* 0x000000ff0300720c */ /* 0x040fe40000f84270 */
[----:B------:R-:W-:Y:S01]  /*6200*/  ISETP.GT.AND P1, PT, R3, 0x8, P1 ;  /* 0x000000080300780c */ /* 0x000fe20000f24270 */
[----:B0-----:R-:W-:Y:S02]  /*6210*/  @P3 IMAD.MOV.U32 R4, RZ, RZ, R8 ;  /* 0x000000ffff043224 */ /* 0x001fe400078e0008 */
[----:B------:R-:W-:-:S05]  /*6220*/  @P3 IMAD.MOV.U32 R5, RZ, RZ, R9 ;  /* 0x000000ffff053224 */ /* 0x000fca00078e0009 */
[----:B------:R0:W-:Y:S02]  /*6230*/  @P3 STG.E.U16 desc[UR38][R4.64+0xe0], R82 ;  /* 0x0000e05204003986 */ /* 0x0001e4000c101526 */
[----:B0-----:R-:W-:Y:S02]  /*6240*/  @P2 IMAD.MOV.U32 R4, RZ, RZ, R8 ;  /* 0x000000ffff042224 */ /* 0x001fe400078e0008 */
[----:B------:R-:W-:-:S05]  /*6250*/  @P2 IMAD.MOV.U32 R5, RZ, RZ, R9 ;  /* 0x000000ffff052224 */ /* 0x000fca00078e0009 */
[----:B------:R0:W-:Y:S02]  /*6260*/  @P2 STG.E.U16 desc[UR38][R4.64+0xe2], R83 ;  /* 0x0000e25304002986 */ /* 0x0001e4000c101526 */
[----:B0-----:R-:W-:Y:S02]  /*6270*/  @P4 IMAD.MOV.U32 R4, RZ, RZ, R6 ;  /* 0x000000ffff044224 */ /* 0x001fe400078e0006 */
[----:B------:R-:W-:-:S05]  /*6280*/  @P4 IMAD.MOV.U32 R5, RZ, RZ, R7 ;  /* 0x000000ffff054224 */ /* 0x000fca00078e0007 */
[----:B------:R0:W-:Y:S04]  /*6290*/  @P4 STG.E.U16 desc[UR38][R4.64+0xf0], R84 ;  /* 0x0000f05404004986 */ /* 0x0001e8000c101526 */
[----:B------:R1:W-:Y:S01]  /*62a0*/  @P5 STG.E.U16 desc[UR38][R6.64+0xf2], R85 ;  /* 0x0000f25506005986 */ /* 0x0003e2000c101526 */
[----:B0-----:R-:W-:Y:S02]  /*62b0*/  @P1 IMAD.MOV.U32 R4, RZ, RZ, R8 ;  /* 0x000000ffff041224 */ /* 0x001fe400078e0008 */
[----:B------:R-:W-:-:S05]  /*62c0*/  @P1 IMAD.MOV.U32 R5, RZ, RZ, R9 ;  /* 0x000000ffff051224 */ /* 0x000fca00078e0009 */
[----:B------:R1:W-:Y:S04]  /*62d0*/  @P1 STG.E.U16 desc[UR38][R4.64+0xf0], R86 ;  /* 0x0000f05604001986 */ /* 0x0003e8000c101526 */
[----:B------:R1:W-:Y:S02]  /*62e0*/  @P0 STG.E.U16 desc[UR38][R8.64+0xf2], R87 ;  /* 0x0000f25708000986 */ /* 0x0003e4000c101526 */
.L_x_160:
[----:B------:R-:W-:Y:S05]  /*62f0*/  BSYNC B0 ;  /* 0x0000000000007941 */ /* 0x000fea0003800000 */
.L_x_34:
[----:B------:R-:W-:Y:S01]  /*6300*/  IADD3 R16, P0, R16, UR36, RZ ;  /* 0x0000002410107c10 */ /* 0x000fe2000ff1e0ff */
[----:B------:R-:W-:Y:S01]  /*6310*/  ULDC.64 UR4, c[0x0][0x650] ;  /* 0x0001940000047ab9 */ /* 0x000fe20000000a00 */
[----:B------:R-:W-:Y:S01]  /*6320*/  PRMT R3, RZ, 0x7610, R3 ;  /* 0x00007610ff037816 */ /* 0x000fe20000000003 */
[----:B------:R-:W-:Y:S01]  /*6330*/  IMAD.MOV.U32 R100, RZ, RZ, -0x1 ;  /* 0xffffffffff647424 */ /* 0x000fe200078e00ff */
[----:B------:R-:W-:Y:S01]  /*6340*/  IADD3.X R17, R17, UR42, RZ, P0, !PT ;  /* 0x0000002a11117c10 */ /* 0x000fe200087fe4ff */
[----:B------:R-:W-:Y:S01]  /*6350*/  IMAD.MOV.U32 R101, RZ, RZ, -0x1 ;  /* 0xffffffffff657424 */ /* 0x000fe200078e00ff */
[----:B------:R-:W-:-:S04]  /*6360*/  ISETP.GE.U32.AND P0, PT, R16, UR4, PT ;  /* 0x0000000410007c0c */ /* 0x000fc8000bf06070 */
[----:B------:R-:W-:-:S13]  /*6370*/  ISETP.GE.U32.AND.EX P0, PT, R17, UR5, PT, P0 ;  /* 0x0000000511007c0c */ /* 0x000fda000bf06100 */
[----:B------:R-:W-:Y:S05]  /*6380*/  @P0 BRA `(.L_x_161) ;  /* 0x00000004004c0947 */ /* 0x000fea0003800000 */
[----:B------:R-:W0:Y:S01]  /*6390*/  LDC.64 R10, c[0x0][0x628] ;  /* 0x00018a00ff0a7b82 */ /* 0x000e220000000a00 */
[----:B---3--:R-:W3:Y:S01]  /*63a0*/  S2R R12, SR_CTAID.X ;  /* 0x00000000000c7919 */ /* 0x008ee20000002500 */
[----:B-12-4-:R-:W-:Y:S02]  /*63b0*/  IMAD.MOV.U32 R8, RZ, RZ, R16 ;  /* 0x000000ffff087224 */ /* 0x016fe400078e0010 */
[----:B------:R-:W-:Y:S01]  /*63c0*/  IMAD.MOV.U32 R9, RZ, RZ, R17 ;  /* 0x000000ffff097224 */ /* 0x000fe200078e0011 */
[----:B------:R-:W1:Y:S03]  /*63d0*/  S2R R20, SR_CTAID.Y ;  /* 0x0000000000147919 */ /* 0x000e660000002600 */
[----:B------:R-:W2:Y:S08]  /*63e0*/  LDC R0, c[0x0][0x630] ;  /* 0x00018c00ff007b82 */ /* 0x000eb00000000800 */
[----:B------:R-:W4:Y:S01]  /*63f0*/  LDC.64 R14, c[0x0][0x620] ;  /* 0x00018800ff0e7b82 */ /* 0x000f220000000a00 */
[----:B0-----:R-:W-:-:S04]  /*6400*/  ISETP.NE.U32.AND P0, PT, R10, RZ, PT ;  /* 0x000000ff0a00720c */ /* 0x001fc80003f05070 */
[----:B------:R-:W-:-:S13]  /*6410*/  ISETP.NE.AND.EX P0, PT, R11, RZ, PT, P0 ;  /* 0x000000ff0b00720c */ /* 0x000fda0003f05300 */
[----:B-1234-:R-:W-:Y:S05]  /*6420*/  @!P0 BRA `(.L_x_162) ;  /* 0x0000000000288947 */ /* 0x01efea0003800000 */
        /* <DEDUP_REMOVED lines=10> */
.L_x_162:
[-CC-:B------:R-:W-:Y:S01]  /*64d0*/  SHF.R.U64 R101, R8, R0.reuse, R9.reuse ;  /* 0x0000000008657219 */ /* 0x180fe20000001209 */
[----:B------:R-:W0:Y:S01]  /*64e0*/  LDC.64 R26, c[0x0][0x640] ;  /* 0x00019000ff1a7b82 */ /* 0x000e220000000a00 */
[----:B------:R-:W-:Y:S01]  /*64f0*/  SHF.R.U32.HI R0, RZ, R0, R9 ;  /* 0x00000000ff007219 */ /* 0x000fe20000011609 */
[----:B------:R-:W-:Y:S01]  /*6500*/  ULDC UR4, c[0x0][0x150] ;  /* 0x0000540000047ab9 */ /* 0x000fe20000000800 */
[----:B------:R-:W-:Y:S02]  /*6510*/  IADD3 R3, P0, RZ, -R101, RZ ;  /* 0x80000065ff037210 */ /* 0x000fe40007f1e0ff */
[----:B------:R-:W-:-:S03]  /*6520*/  I2FP.F32.U32 R7, R12 ;  /* 0x0000000c00077245 */ /* 0x000fc60000201000 */
[----:B------:R-:W1:Y:S01]  /*6530*/  LDC R6, c[0x0][0x618] ;  /* 0x00018600ff067b82 */ /* 0x000e620000000800 */
[----:B------:R-:W-:Y:S02]  /*6540*/  IMAD.X R5, RZ, RZ, ~R0, P0 ;  /* 0x000000ffff057224 */ /* 0x000fe400000e0e00 */
[----:B------:R-:W-:Y:S01]  /*6550*/  FMUL R7, R7, UR4 ;  /* 0x0000000407077c20 */ /* 0x000fe20008400000 */
[----:B------:R-:W-:Y:S01]  /*6560*/  ULDC UR4, c[0x0][0x154] ;  /* 0x0000550000047ab9 */ /* 0x000fe20000000800 */
[-C--:B------:R-:W-:Y:S02]  /*6570*/  IMAD R0, R5, R14.reuse, RZ ;  /* 0x0000000e05007224 */ /* 0x080fe400078e02ff */
[C---:B------:R-:W-:Y:S01]  /*6580*/  IMAD.WIDE.U32 R4, R3.reuse, R14, R16 ;  /* 0x0000000e03047225 */ /* 0x040fe200078e0010 */
[----:B------:R-:W2:Y:S01]  /*6590*/  LDC R8, c[0x0][0x608] ;  /* 0x00018200ff087b82 */ /* 0x000ea20000000800 */
[----:B------:R-:W3:Y:S02]  /*65a0*/  F2I.U32.TRUNC.NTZ R7, R7 ;  /* 0x0000000700077305 */ /* 0x000ee4000020f000 */
[----:B------:R-:W-:Y:S01]  /*65b0*/  IMAD R3, R3, R15, R0 ;  /* 0x0000000f03037224 */ /* 0x000fe200078e0200 */
[----:B------:R-:W-:-:S03]  /*65c0*/  I2FP.F32.U32 R0, R20 ;  /* 0x0000001400007245 */ /* 0x000fc60000201000 */
[----:B------:R-:W-:Y:S01]  /*65d0*/  IMAD.IADD R3, R5, 0x1, R3 ;  /* 0x0000000105037824 */ /* 0x000fe200078e0203 */
[----:B------:R-:W4:Y:S01]  /*65e0*/  LDC R11, c[0x0][0x658] ;  /* 0x00019600ff0b7b82 */ /* 0x000f220000000800 */
[----:B0-----:R-:W-:-:S04]  /*65f0*/  ISETP.NE.U32.AND P0, PT, R26, RZ, PT ;  /* 0x000000ff1a00720c */ /* 0x001fc80003f05070 */
[----:B------:R-:W-:-:S03]  /*6600*/  ISETP.NE.AND.EX P0, PT, R27, RZ, PT, P0 ;  /* 0x000000ff1b00720c */ /* 0x000fc60003f05300 */
[----:B------:R-:W0:Y:S01]  /*6610*/  LDC R9, c[0x0][0x144] ;  /* 0x00005100ff097b82 */ /* 0x000e220000000800 */
[-C--:B-1----:R-:W-:Y:S01]  /*6620*/  SHF.R.U64 R10, R4, R6.reuse, R3 ;  /* 0x00000006040a7219 */ /* 0x082fe20000001203 */
[----:B---3--:R-:W-:Y:S01]  /*6630*/  IMAD.MOV R7, RZ, RZ, -R7 ;  /* 0x000000ffff077224 */ /* 0x008fe200078e0a07 */
[----:B------:R-:W-:Y:S01]  /*6640*/  SHF.R.U32.HI R3, RZ, R6, R3 ;  /* 0x00000006ff037219 */ /* 0x000fe20000011603 */
[----:B------:R-:W-:-:S04]  /*6650*/  FMUL R6, R0, UR4 ;  /* 0x0000000400067c20 */ /* 0x000fc80008400000 */
[----:B------:R-:W1:Y:S01]  /*6660*/  LDC R21, c[0x0][0x148] ;  /* 0x00005200ff157b82 */ /* 0x000e620000000800 */
[----:B------:R3:W0:Y:S01]  /*6670*/  F2I.U32.TRUNC.NTZ R14, R6 ;  /* 0x00000006000e7305 */ /* 0x000622000020f000 */
[-CC-:B--2---:R-:W-:Y:S02]  /*6680*/  SHF.R.U64 R13, R10, R8.reuse, R3.reuse ;  /* 0x000000080a0d7219 */ /* 0x184fe40000001203 */
[----:B------:R-:W-:-:S04]  /*6690*/  SHF.R.U32.HI R0, RZ, R8, R3 ;  /* 0x00000008ff007219 */ /* 0x000fc80000011603 */
[----:B-----5:R-:W2:Y:S01]  /*66a0*/  LDC R24, c[0x0][0x648] ;  /* 0x00019200ff187b82 */ /* 0x020ea20000000800 */
[-CC-:B----4-:R-:W-:Y:S02]  /*66b0*/  SHF.R.U64 R15, R13, R11.reuse, R0.reuse ;  /* 0x0000000b0d0f7219 */ /* 0x190fe40000001200 */
[----:B------:R-:W-:-:S03]  /*66c0*/  SHF.R.U32.HI R5, RZ, R11, R0 ;  /* 0x0000000bff057219 */ /* 0x000fc60000011600 */
[----:B------:R-:W-:Y:S02]  /*66d0*/  IMAD.MOV.U32 R4, RZ, RZ, R15 ;  /* 0x000000ffff047224 */ /* 0x000fe400078e000f */
[----:B------:R-:W4:Y:S01]  /*66e0*/  LDC R28, c[0x0][0x638] ;  /* 0x00018e00ff1c7b82 */ /* 0x000f220000000800 */
[----:B0-----:R-:W-:-:S07]  /*66f0*/  IMAD R25, R9, R7, R12 ;  /* 0x0000000709197224 */ /* 0x001fce00078e020c */
[----:B------:R-:W0:Y:S08]  /*6700*/  LDC R29, c[0x0][0x610] ;  /* 0x00018400ff1d7b82 */ /* 0x000e300000000800 */
[----:B------:R-:W0:Y:S01]  /*6710*/  LDC R30, c[0x0][0x600] ;  /* 0x00018000ff1e7b82 */ /* 0x000e220000000800 */
[----:B-123--:R-:W-:Y:S05]  /*6720*/  @!P0 BRA `(.L_x_163) ;  /* 0x0000000000288947 */ /* 0x00efea0003800000 */
[----:B------:R-:W1:Y:S02]  /*6730*/  LDC R0, c[0x0][0x64c] ;  /* 0x00019300ff007b82 */ /* 0x000e640000000800 */
[----:B-1----:R-:W-:-:S05]  /*6740*/  IADD3 R3, P0, R15, R0, RZ ;  /* 0x000000000f037210 */ /* 0x002fca0007f1e0ff */
        /* <DEDUP_REMOVED lines=8> */
.L_x_163:
[----:B------:R-:W-:Y:S01]  /*67d0*/  ISETP.NE.AND P0, PT, R2, 0x1, PT ;  /* 0x000000010200780c */ /* 0x000fe20003f05270 */
[----:B------:R-:W-:Y:S01]  /*67e0*/  IMAD.MOV R14, RZ, RZ, -R14 ;  /* 0x000000ffff0e7224 */ /* 0x000fe200078e0a0e */
[----:B------:R-:W-:Y:S02]  /*67f0*/  SHF.R.U64 R3, R4, R24, R5 ;  /* 0x0000001804037219 */ /* 0x000fe40000001205 */
[----:B------:R-:W-:Y:S02]  /*6800*/  LOP3.LUT R0, R13, R98, RZ, 0xc0, !PT ;  /* 0x000000620d007212 */ /* 0x000fe400078ec0ff */
[----:B------:R-:W-:Y:S01]  /*6810*/  LOP3.LUT R10, R10, R97, RZ, 0xc0, !PT ;  /* 0x000000610a0a7212 */ /* 0x000fe200078ec0ff */
[----:B------:R-:W-:Y:S02]  /*6820*/  IMAD.MOV R4, RZ, RZ, -R3 ;  /* 0x000000ffff047224 */ /* 0x000fe400078e0a03 */
[----:B------:R-:W-:Y:S02]  /*6830*/  IMAD R0, R93, R3, R0 ;  /* 0x000000035d007224 */ /* 0x000fe400078e0200 */
[----:B----4-:R-:W-:-:S02]  /*6840*/  IMAD R3, R4, R28, R15 ;  /* 0x0000001c04037224 */ /* 0x010fc400078e020f */
[----:B------:R-:W-:Y:S02]  /*6850*/  @P0 IMAD R25, R21, R14, R20 ;  /* 0x0000000e15190224 */ /* 0x000fe400078e0214 */
[----:B0-----:R-:W-:Y:S02]  /*6860*/  IMAD R5, R3, R30, R10 ;  /* 0x0000001e03057224 */ /* 0x001fe400078e020a */
[----:B------:R-:W-:Y:S02]  /*6870*/  IMAD R0, R0, R29, R25 ;  /* 0x0000001d00007224 */ /* 0x000fe400078e0219 */
[----:B------:R-:W-:-:S03]  /*6880*/  IMAD.MOV.U32 R4, RZ, RZ, 0x1 ;  /* 0x00000001ff047424 */ /* 0x000fc600078e00ff */
[----:B------:R-:W-:Y:S02]  /*6890*/  SEL R100, R5, R0, !P0 ;  /* 0x0000000005647207 */ /* 0x000fe40004000000 */
[----:B------:R-:W-:Y:S02]  /*68a0*/  PRMT R3, R4, 0x7610, R3 ;  /* 0x0000761004037816 */ /* 0x000fe40000000003 */
[----:B------:R-:W-:-:S07]  /*68b0*/  SEL R0, R0, R5, !P0 ;  /* 0x0000000500007207 */ /* 0x000fce0004000000 */
.L_x_161:
[----:B------:R-:W-:Y:S01]  /*68c0*/  UIMAD.WIDE.U32 UR4, UR41, 0x24924925, URZ ;  /* 0x24924925290478a5 */ /* 0x000fe2000f8e003f */
[----:B------:R-:W-:Y:S01]  /*68d0*/  LOP3.LUT P0, RZ, R3, 0xff, RZ, 0xc0, !PT ;  /* 0x000000ff03ff7812 */ /* 0x000fe2000780c0ff */
[----:B------:R-:W-:Y:S02]  /*68e0*/  IMAD.MOV.U32 R103, RZ, RZ, R0 ;  /* 0x000000ffff677224 */ /* 0x000fe400078e0000 */
[----:B------:R-:W-:-:S04]  /*68f0*/  UIADD3 UR4, UR41, -UR5, URZ ;  /* 0x8000000529047290 */ /* 0x000fc8000fffe03f */
[----:B------:R-:W-:-:S04]  /*6900*/  ULEA.HI UR4, UR4, UR5, URZ, 0x1f ;  /* 0x0000000504047291 */ /* 0x000fc8000f8ff83f */
[----:B------:R-:W-:-:S04]  /*6910*/  USHF.R.U32.HI UR4, URZ, 0x2, UR4 ;  /* 0x000000023f047899 */ /* 0x000fc80008011604 */
[----:B------:R-:W-:Y:S01]  /*6920*/  UIMAD UR41, UR4, -0x7, UR41 ;  /* 0xfffffff9042978a4 */ /* 0x000fe2000f8e0229 */
[----:B------:R-:W-:Y:S11]  /*6930*/  @P0 BRA `(.L_x_164) ;  /* 0xffffffa800f00947 */ /* 0x000ff6000383ffff */
[----:B------:R-:W-:Y:S05]  /*6940*/  EXIT ;  /* 0x000000000000794d */ /* 0x000fea0003800000 */
.L_x_7:
        /* <DEDUP_REMOVED lines=26> */
.L_x_166:
[----:B------:R-:W0:Y:S01]  /*6af0*/  LDC.64 R28, c[0x0][0x640] ;  /* 0x00019000ff1c7b82 */ /* 0x000e220000000a00 */
[-CC-:B------:R-:W-:Y:S01]  /*6b00*/  SHF.R.U64 R21, R14, R8.reuse, R15.reuse ;  /* 0x000000080e157219 */ /* 0x180fe2000000120f */
[----:B------:R-:W-:Y:S01]  /*6b10*/  IMAD.MOV.U32 R31, RZ, RZ, 0x1 ;  /* 0x00000001ff1f7424 */ /* 0x000fe200078e00ff */
[----:B------:R-:W-:Y:S02]  /*6b20*/  SHF.R.U32.HI R7, RZ, R8, R15 ;  /* 0x00000008ff077219 */ /* 0x000fe4000001160f */
[----:B------:R-:W-:-:S03]  /*6b30*/  IADD3 R13, P0, RZ, -R21, RZ ;  /* 0x80000015ff0d7210 */ /* 0x000fc60007f1e0ff */
[----:B------:R-:W1:Y:S02]  /*6b40*/  LDC R12, c[0x0][0x618] ;  /* 0x00018600ff0c7b82 */ /* 0x000e640000000800 */
[----:B------:R-:W-:Y:S02]  /*6b50*/  IMAD.X R7, RZ, RZ, ~R7, P0 ;  /* 0x000000ffff077224 */ /* 0x000fe400000e0e07 */
[----:B------:R-:W-:-:S04]  /*6b60*/  IMAD.WIDE.U32 R10, R13, R24, R16 ;  /* 0x000000180d0a7225 */ /* 0x000fc800078e0010 */
[----:B------:R-:W2:Y:S01]  /*6b70*/  LDC R14, c[0x0][0x608] ;  /* 0x00018200ff0e7b82 */ /* 0x000ea20000000800 */
[----:B------:R-:W-:-:S04]  /*6b80*/  IMAD R8, R7, R24, RZ ;  /* 0x0000001807087224 */ /* 0x000fc800078e02ff */
[----:B------:R-:W-:-:S03]  /*6b90*/  IMAD R7, R13, R25, R8 ;  /* 0x000000190d077224 */ /* 0x000fc600078e0208 */
[----:B------:R-:W3:Y:S01]  /*6ba0*/  LDC R26, c[0x0][0x658] ;  /* 0x00019600ff1a7b82 */ /* 0x000ee20000000800 */
[----:B------:R-:W-:Y:S01]  /*6bb0*/  IMAD.IADD R7, R11, 0x1, R7 ;  /* 0x000000010b077824 */ /* 0x000fe200078e0207 */
[----:B0-----:R-:W-:Y:S01]  /*6bc0*/  ISETP.NE.U32.AND P0, PT, R28, RZ, PT ;  /* 0x000000ff1c00720c */ /* 0x001fe20003f05070 */
[----:B------:R-:W-:-:S03]  /*6bd0*/  IMAD.MOV.U32 R11, RZ, RZ, -0x1 ;  /* 0xffffffffff0b7424 */ /* 0x000fc600078e00ff */
        /* <DEDUP_REMOVED lines=8> */
[-C--:B---3--:R-:W-:Y:S02]  /*6c60*/  SHF.L.U32 R10, R11, R26.reuse, RZ ;  /* 0x0000001a0b0a7219 */ /* 0x088fe400000006ff */
[--C-:B------:R-:W-:Y:S02]  /*6c70*/  SHF.R.U64 R24, R22, R26, R7.reuse ;  /* 0x0000001a16187219 */ /* 0x100fe40000001207 */
[----:B------:R-:W-:Y:S02]  /*6c80*/  LOP3.LUT R33, RZ, R10, RZ, 0x33, !PT ;  /* 0x0000000aff217212 */ /* 0x000fe400078e33ff */
[----:B------:R-:W-:Y:S01]  /*6c90*/  SHF.R.U32.HI R11, RZ, R26, R7 ;  /* 0x0000001aff0b7219 */ /* 0x000fe20000011607 */
[----:B------:R-:W3:Y:S01]  /*6ca0*/  LDC R30, c[0x0][0x610] ;  /* 0x00018400ff1e7b82 */ /* 0x000ee20000000800 */
[----:B------:R-:W-:Y:S01]  /*6cb0*/  IMAD.MOV.U32 R10, RZ, RZ, R24 ;  /* 0x000000ffff0a7224 */ /* 0x000fe200078e0018 */
[----:B------:R-:W-:Y:S06]  /*6cc0*/  @!P0 BRA `(.L_x_167) ;  /* 0x0000000000288947 */ /* 0x000fec0003800000 */
        /* <DEDUP_REMOVED lines=10> */
.L_x_167:
[----:B------:R-:W-:Y:S02]  /*6d70*/  ISETP.NE.AND P0, PT, R2, 0x1, PT ;  /* 0x000000010200780c */ /* 0x000fe40003f05270 */
[----:B-1----:R-:W-:Y:S01]  /*6d80*/  SHF.R.U64 R8, R10, R8, R11 ;  /* 0x000000080a087219 */ /* 0x002fe2000000120b */
[----:B0-----:R-:W-:Y:S01]  /*6d90*/  VIADD R11, R25, 0xffffffff ;  /* 0xffffffff190b7836 */ /* 0x001fe20000000000 */
[----:B------:R-:W-:Y:S02]  /*6da0*/  SHF.L.U32 R31, R31, R26, RZ ;  /* 0x0000001a1f1f7219 */ /* 0x000fe400000006ff */
[----:B------:R-:W-:Y:S01]  /*6db0*/  LOP3.LUT R5, R22, R33, RZ, 0xc0, !PT ;  /* 0x0000002116057212 */ /* 0x000fe200078ec0ff */
[----:B------:R-:W-:-:S04]  /*6dc0*/  IMAD.MOV R7, RZ, RZ, -R8 ;  /* 0x000000ffff077224 */ /* 0x000fc800078e0a08 */
[----:B------:R-:W-:Y:S02]  /*6dd0*/  IMAD R5, R31, R8, R5 ;  /* 0x000000081f057224 */ /* 0x000fe400078e0205 */
[----:B------:R-:W-:Y:S01]  /*6de0*/  @P0 IMAD R6, R9, R23, R4 ;  /* 0x0000001709060224 */ /* 0x000fe200078e0204 */
[----:B------:R-:W-:Y:S01]  /*6df0*/  LOP3.LUT R9, R20, R11, RZ, 0xc0, !PT ;  /* 0x0000000b14097212 */ /* 0x000fe200078ec0ff */
[----:B--2---:R-:W-:Y:S02]  /*6e00*/  IMAD R4, R7, R27, R24 ;  /* 0x0000001b07047224 */ /* 0x004fe400078e0218 */
[----:B---3--:R-:W-:Y:S02]  /*6e10*/  IMAD R6, R5, R30, R6 ;  /* 0x0000001e05067224 */ /* 0x008fe400078e0206 */
[----:B------:R-:W-:Y:S02]  /*6e20*/  IMAD R5, R4, R25, R9 ;  /* 0x0000001904057224 */ /* 0x000fe400078e0209 */
[----:B------:R-:W-:-:S02]  /*6e30*/  IMAD.MOV.U32 R8, RZ, RZ, 0x1 ;  /* 0x00000001ff087424 */ /* 0x000fc400078e00ff */
[----:B------:R-:W-:Y:S01]  /*6e40*/  IMAD.MOV.U32 R7, RZ, RZ, R21 ;  /* 0x000000ffff077224 */ /* 0x000fe200078e0015 */
[----:B------:R-:W-:Y:S02]  /*6e50*/  SEL R19, R5, R6, !P0 ;  /* 0x0000000605137207 */ /* 0x000fe40004000000 */
[----:B------:R-:W-:-:S07]  /*6e60*/  SEL R12, R6, R5, !P0 ;  /* 0x00000005060c7207 */ /* 0x000fce0004000000 */
.L_x_165:
[----:B------:R-:W-:-:S08]  /*6e70*/  NOP ;  /* 0x0000000000007918 */ /* 0x000fd00000000000 */
[----:B------:R-:W0:-:S00]  /*6e80*/  USETMAXREG.DEALLOC.CTAPOOL 0x28 ;  /* 0x00000028000079c8 */ /* 0x000e0000080e0500 */
[----:B0-----:R-:W-:-:S13]  /*6e90*/  ISETP.NE.AND P0, PT, R3, RZ, PT ;  /* 0x000000ff0300720c */ /* 0x001fda0003f05270 */
[----:B------:R-:W-:Y:S05]  /*6ea0*/  @P0 EXIT ;  /* 0x000000000000094d */ /* 0x000fea0003800000 */
[----:B------:R-:W-:Y:S01]  /*6eb0*/  LOP3.LUT P0, RZ, R8, 0xff, RZ, 0xc0, !PT ;  /* 0x000000ff08ff7812 */ /* 0x000fe2000780c0ff */
[----:B------:R-:W-:Y:S02]  /*6ec0*/  IMAD.MOV.U32 R3, RZ, RZ, 0x1 ;  /* 0x00000001ff037424 */ /* 0x000fe400078e00ff */
[----:B------:R-:W-:-:S10]  /*6ed0*/  IMAD.MOV.U32 R13, RZ, RZ, RZ ;  /* 0x000000ffff0d7224 */ /* 0x000fd400078e00ff */
[----:B------:R-:W-:Y:S05]  /*6ee0*/  @!P0 BRA `(.L_x_168) ;  /* 0x0000000c00808947 */ /* 0x000fea0003800000 */
[----:B------:R-:W0:Y:S01]  /*6ef0*/  LDC R3, c[0x0][0x28c] ;  /* 0x0000a300ff037b82 */ /* 0x000e220000000800 */
[----:B------:R-:W-:Y:S01]  /*6f00*/  UMOV UR13, 0x1 ;  /* 0x00000001000d7882 */ /* 0x000fe20000000000 */
[----:B------:R-:W-:Y:S01]  /*6f10*/  ULDC UR5, c[0x0][0x658] ;  /* 0x0001960000057ab9 */ /* 0x000fe20000000800 */
[----:B------:R-:W-:Y:S01]  /*6f20*/  UMOV UR7, 0xffffffff ;  /* 0xffffffff00077882 */ /* 0x000fe20000000000 */
[----:B------:R-:W-:Y:S01]  /*6f30*/  BSSY B0, `(.L_x_168) ;  /* 0x00000db000007945 */ /* 0x000fe20003800000 */
[----:B------:R-:W-:Y:S01]  /*6f40*/  USHF.L.U32 UR7, UR7, UR5, URZ ;  /* 0x0000000507077299 */ /* 0x000fe2000800063f */
[----:B------:R-:W-:Y:S01]  /*6f50*/  IMAD.MOV.U32 R11, RZ, RZ, 0x1 ;  /* 0x00000001ff0b7424 */ /* 0x000fe200078e00ff */
[----:B------:R-:W-:Y:S01]  /*6f60*/  LOP3.LUT R10, R18, 0x2, RZ, 0xfc, !PT ;  /* 0x00000002120a7812 */ /* 0x000fe200078efcff */
[----:B------:R-:W1:Y:S01]  /*6f70*/  S2UR UR9, SR_CgaCtaId ;  /* 0x00000000000979c3 */ /* 0x000e620000008800 */
[----:B------:R-:W-:Y:S01]  /*6f80*/  IMAD.MOV.U32 R13, RZ, RZ, RZ ;  /* 0x000000ffff0d7224 */ /* 0x000fe200078e00ff */
[----:B------:R-:W-:Y:S01]  /*6f90*/  ULDC UR4, c[0x0][0x600] ;  /* 0x0001800000047ab9 */ /* 0x000fe20000000800 */
[----:B------:R-:W-:Y:S01]  /*6fa0*/  UMOV UR14, 0x1111 ;  /* 0x00001111000e7882 */ /* 0x000fe20000000000 */
[----:B------:R-:W-:-:S02]  /*6fb0*/  USHF.L.U32 UR5, UR13, UR5, URZ ;  /* 0x000000050d057299 */ /* 0x000fc4000800063f */
[----:B------:R-:W-:Y:S02]  /*6fc0*/  UIADD3 UR4, UR4, -0x1, URZ ;  /* 0xffffffff04047890 */ /* 0x000fe4000fffe03f */
[----:B------:R-:W-:Y:S01]  /*6fd0*/  ULOP3.LUT UR7, URZ, UR7, URZ, 0x33, !UPT ;  /* 0x000000073f077292 */ /* 0x000fe2000f8e333f */
[----:B------:R-:W-:Y:S01]  /*6fe0*/  ULDC.64 UR24, c[0x0][0x198] ;  /* 0x0000660000187ab9 */ /* 0x000fe20000000a00 */
[----:B0-----:R-:W-:-:S05]  /*6ff0*/  VIADD R3, R3, 0x3f ;  /* 0x0000003f03037836 */ /* 0x001fca0000000000 */
[----:B------:R-:W-:Y:S01]  /*7000*/  SHF.R.S32.HI R4, RZ, 0x1f, R3 ;  /* 0x0000001fff047819 */ /* 0x000fe20000011403 */
[----:B-1----:R-:W-:-:S03]  /*7010*/  USHF.R.U32.HI UR26, URZ, 0x2, UR9 ;  /* 0x000000023f1a7899 */ /* 0x002fc60008011609 */
[----:B------:R-:W-:Y:S01]  /*7020*/  LEA.HI R4, R4, R3, RZ, 0x6 ;  /* 0x0000000304047211 */ /* 0x000fe200078f30ff */
[----:B------:R-:W-:Y:S01]  /*7030*/  ULOP3.LUT UR8, UR9, 0x3, URZ, 0xc0, !UPT ;  /* 0x0000000309087892 */ /* 0x000fe2000f8ec03f */
[----:B------:R-:W-:Y:S01]  /*7040*/  IMAD.MOV.U32 R3, RZ, RZ, 0x1 ;  /* 0x00000001ff037424 */ /* 0x000fe200078e00ff */
[----:B------:R-:W-:Y:S01]  /*7050*/  USHF.L.U32 UR6, UR9, 0x5, URZ ;  /* 0x0000000509067899 */ /* 0x000fe2000800063f */
[----:B------:R-:W-:Y:S01]  /*7060*/  SHF.R.S32.HI R8, RZ, 0x6, R4 ;  /* 0x00000006ff087819 */ /* 0x000fe20000011404 */
[----:B------:R-:W-:Y:S02]  /*7070*/  USHF.L.U32 UR27, UR9, 0xb, URZ ;  /* 0x0000000b091b7899 */ /* 0x000fe4000800063f */
[----:B------:R-:W-:Y:S02]  /*7080*/  ULOP3.LUT UR9, UR9, 0xfffffffc, URZ, 0xc0, !UPT ;  /* 0xfffffffc09097892 */ /* 0x000fe4000f8ec03f */
[----:B------:R-:W-:Y:S01]  /*7090*/  UISETP.GT.U32.AND UP0, UPT, UR8, 0xffff, UPT ;  /* 0x0000ffff0800788c */ /* 0x000fe2000bf04070 */
[----:B------:R-:W-:Y:S01]  /*70a0*/  VIADD R9, R8, 0x1 ;  /* 0x0000000108097836 */ /* 0x000fe20000000000 */
[----:B------:R-:W-:-:S02]  /*70b0*/  ULOP3.LUT UR11, UR9, 0x1, URZ, 0xfc, !UPT ;  /* 0x00000001090b7892 */ /* 0x000fc4000f8efc3f */
[----:B------:R-:W-:Y:S02]  /*70c0*/  ULOP3.LUT UR12, UR9, 0x2, URZ, 0xfc, !UPT ;  /* 0x00000002090c7892 */ /* 0x000fe4000f8efc3f */
[----:B------:R-:W-:Y:S02]  /*70d0*/  USHF.L.U32 UR10, UR13, UR9, URZ ;  /* 0x000000090d0a7299 */ /* 0x000fe4000800063f */
[----:B------:R-:W-:Y:S02]  /*70e0*/  ULOP3.LUT UR9, UR9, 0x3, URZ, 0xfc, !UPT ;  /* 0x0000000309097892 */ /* 0x000fe4000f8efc3f */
[----:B------:R-:W-:Y:S02]  /*70f0*/  USHF.L.U32 UR11, UR13, UR11, URZ ;  /* 0x0000000b0d0b7299 */ /* 0x000fe4000800063f */
[----:B------:R-:W-:Y:S02]  /*7100*/  USHF.L.U32 UR12, UR13, UR12, URZ ;  /* 0x0000000c0d0c7299 */ /* 0x000fe4000800063f */
[----:B------:R-:W-:-:S02]  /*7110*/  USEL UR8, UR8, 0xffff, !UP0 ;  /* 0x0000ffff08087887 */ /* 0x000fc4000c000000 */
[----:B------:R-:W-:Y:S02]  /*7120*/  USHF.L.U32 UR9, UR13, UR9, URZ ;  /* 0x000000090d097299 */ /* 0x000fe4000800063f */
[----:B------:R-:W-:Y:S02]  /*7130*/  ULOP3.LUT UR10, UR12, UR10, UR11, 0xfe, !UPT ;  /* 0x0000000a0c0a7292 */ /* 0x000fe4000f8efe0b */
[----:B------:R-:W-:Y:S02]  /*7140*/  ULOP3.LUT UR8, UR8, 0xffff, URZ, 0xc0, !UPT ;  /* 0x0000ffff08087892 */ /* 0x000fe4000f8ec03f */
[----:B------:R-:W-:Y:S02]  /*7150*/  ULOP3.LUT UR6, UR6, 0x60, URZ, 0xc0, !UPT ;  /* 0x0000006006067892 */ /* 0x000fe4000f8ec03f */
[----:B------:R-:W-:Y:S02]  /*7160*/  ULOP3.LUT UR13, UR10, UR9, URZ, 0xfc, !UPT ;  /* 0x000000090a0d7292 */ /* 0x000fe4000f8efc3f */
[----:B------:R-:W-:-:S12]  /*7170*/  USHF.L.U32 UR14, UR14, UR8, URZ ;  /* 0x000000080e0e7299 */ /* 0x000fd8000800063f */
.L_x_179:
[----:B------:R-:W-:-:S03]  /*7180*/  UMOV UR8, 0xffffffff ;  /* 0xffffffff00087882 */ /* 0x000fc60000000000 */
[----:B------:R-:W-:Y:S05]  /*7190*/  BRA.DIV UR8, `(.L_x_169) ;  /* 0x0000001208287947 */ /* 0x000fea000b800000 */
[----:B------:R-:W-:-:S13]  /*71a0*/  ELECT P6, URZ, PT ;  /* 0x00000000003f782f */ /* 0x000fda00038c0000 */
.L_x_193:
[----:B------:R-:W0:Y:S01]  /*71b0*/  LDC R4, c[0x0][0x28c] ;  /* 0x0000a300ff047b82 */ /* 0x000e220000000800 */
[----:B------:R-:W-:Y:S01]  /*71c0*/  BSSY B1, `(.L_x_170) ;  /* 0x000003d000017945 */ /* 0x000fe20003800000 */
[----:B0-----:R-:W-:-:S13]  /*71d0*/  ISETP.LT.OR P6, PT, R4, 0x1, !P6 ;  /* 0x000000010400780c */ /* 0x001fda00077c1670 */
[----:B------:R-:W-:Y:S05]  /*71e0*/  @P6 BRA `(.L_x_171) ;  /* 0x0000000000e86947 */ /* 0x000fea0003800000 */
[----:B------:R-:W-:Y:S01]  /*71f0*/  LEA R12, R12, UR26, 0x2 ;  /* 0x0000001a0c0c7c11 */ /* 0x000fe2000f8e10ff */
[----:B------:R-:W-:Y:S01]  /*7200*/  IMAD.MOV.U32 R20, RZ, RZ, RZ ;  /* 0x000000ffff147224 */ /* 0x000fe200078e00ff */
[----:B------:R-:W-:Y:S01]  /*7210*/  LEA R19, R19, UR6, 0x7 ;  /* 0x0000000613137c11 */ /* 0x000fe2000f8e38ff */
[----:B------:R-:W-:Y:S02]  /*7220*/  IMAD.MOV.U32 R4, RZ, RZ, R9 ;  /* 0x000000ffff047224 */ /* 0x000fe400078e0009 */
[----:B------:R-:W-:Y:S02]  /*7230*/  IMAD.MOV.U32 R5, RZ, RZ, R3 ;  /* 0x000000ffff057224 */ /* 0x000fe400078e0003 */
[----:B------:R-:W-:Y:S02]  /*7240*/  IMAD.MOV.U32 R6, RZ, RZ, R13 ;  /* 0x000000ffff067224 */ /* 0x000fe400078e000d */
[----:B------:R-:W-:-:S07]  /*7250*/  IMAD.SHL.U32 R15, R12, 0x20, RZ ;  /* 0x000000200c0f7824 */ /* 0x000fce00078e00ff */
.L_x_174:
[----:B------:R-:W0:Y:S01]  /*7260*/  S2R R21, SR_CgaCtaId ;  /* 0x0000000000157919 */ /* 0x000e220000008800 */
[----:B------:R-:W-:Y:S02]  /*7270*/  MOV R12, 0x400 ;  /* 0x00000400000c7802 */ /* 0x000fe40000000f00 */
[----:B------:R-:W-:-:S13]  /*7280*/  ISETP.NE.AND P1, PT, R0, RZ, PT ;  /* 0x000000ff0000720c */ /* 0x000fda0003f25270 */
[----:B------:R-:W1:Y:S01]  /*7290*/  @!P1 LDC R14, c[0x0][0x500] ;  /* 0x00014000ff0e9b82 */ /* 0x000e620000000800 */
[----:B0-----:R-:W-:Y:S02]  /*72a0*/  LEA R23, R21, R12, 0x18 ;  /* 0x0000000c15177211 */ /* 0x001fe400078ec0ff */
[----:B------:R-:W-:-:S03]  /*72b0*/  SHF.L.U32 R12, R5, 0x1f, RZ ;  /* 0x0000001f050c7819 */ /* 0x000fc600000006ff */
[----:B------:R-:W-:-:S04]  /*72c0*/  IMAD R21, R6, 0x8, R23 ;  /* 0x0000000806157824 */ /* 0x000fc800078e0217 */
[----:B------:R-:W0:Y:S02]  /*72d0*/  SYNCS.PHASECHK.TRANS64.TRYWAIT P0, [R21+URZ+0x38], R12 ;  /* 0x0000380c150075a7 */ /* 0x000e24000800017f */
[----:B01----:R-:W-:Y:S05]  /*72e0*/  @!P0 BRA `(.L_x_172) ;  /* 0x0000000c00f48947 */ /* 0x003fea0003800000 */
.L_x_194:
[----:B0-----:R-:W-:Y:S01]  /*72f0*/  PRMT R12, R10, 0x9910, RZ ;  /* 0x000099100a0c7816 */ /* 0x001fe200000000ff */
[----:B------:R0:W-:Y:S03]  /*7300*/  @!P1 SYNCS.ARRIVE.TRANS64 RZ, [R21+URZ], R14 ;  /* 0x0000000e15ff99a7 */ /* 0x0001e6000800003f */
[----:B------:R-:W-:-:S13]  /*7310*/  ISETP.NE.AND P0, PT, R12, 0x2, PT ;  /* 0x000000020c00780c */ /* 0x000fda0003f05270 */
[----:B0-----:R-:W-:Y:S05]  /*7320*/  @P0 BRA `(.L_x_173) ;  /* 0x0000000000040947 */ /* 0x001fea0003800000 */
[----:B------:R-:W-:Y:S01]  /*7330*/  BPT.TRAP 0x1 ;  /* 0x000000040000795c */ /* 0x000fe20000300000 */
.L_x_173:
[----:B------:R-:W-:Y:S01]  /*7340*/  R2UR UR8, R6 ;  /* 0x00000000060872ca */ /* 0x000fe200000e0000 */
[----:B------:R-:W-:Y:S01]  /*7350*/  VIADD R4, R4, 0xffffffff ;  /* 0xffffffff04047836 */ /* 0x000fe20000000000 */
[----:B------:R-:W-:Y:S01]  /*7360*/  R2UR UR15, R23 ;  /* 0x00000000170f72ca */ /* 0x000fe200000e0000 */
[----:B------:R-:W-:Y:S01]  /*7370*/  UIADD3 UR16, UP0, UR24, 0xf0, URZ ;  /* 0x000000f018107890 */ /* 0x000fe2000ff1e03f */
[----:B------:R-:W-:Y:S01]  /*7380*/  R2UR UR22, R15 ;  /* 0x000000000f1672ca */ /* 0x000fe200000e0000 */
[----:B------:R-:W-:Y:S01]  /*7390*/  UIADD3 UR30, UP1, UR24, 0x1f0, URZ ;  /* 0x000001f0181e7890 */ /* 0x000fe2000ff3e03f */
[----:B------:R-:W-:Y:S01]  /*73a0*/  R2UR UR9, R21 ;  /* 0x00000000150972ca */ /* 0x000fe200000e0000 */
[----:B------:R-:W-:Y:S01]  /*73b0*/  UIADD3.X UR17, URZ, UR25, URZ, UP0, !UPT ;  /* 0x000000193f117290 */ /* 0x000fe200087fe43f */
[----:B------:R-:W-:Y:S01]  /*73c0*/  R2UR UR10, R20 ;  /* 0x00000000140a72ca */ /* 0x000fe200000e0000 */
[----:B------:R-:W-:Y:S01]  /*73d0*/  VIADD R6, R6, 0x1 ;  /* 0x0000000106067836 */ /* 0x000fe20000000000 */
[----:B------:R-:W-:Y:S01]  /*73e0*/  R2UR UR12, R7 ;  /* 0x00000000070c72ca */ /* 0x000fe200000e0000 */
[----:B------:R-:W-:Y:S01]  /*73f0*/  UPRMT UR28, URZ, 0x5410, UR13 ;  /* 0x000054103f1c7896 */ /* 0x000fe2000800000d */
[----:B------:R-:W-:Y:S01]  /*7400*/  R2UR UR23, R19 ;  /* 0x00000000131772ca */ /* 0x000fe200000e0000 */
[----:B------:R-:W-:Y:S01]  /*7410*/  USHF.L.U32 UR8, UR8, 0xd, URZ ;  /* 0x0000000d08087899 */ /* 0x000fe2000800063f */
[----:B------:R-:W-:Y:S01]  /*7420*/  ISETP.GT.AND P1, PT, R4, 0x1, PT ;  /* 0x000000010400780c */ /* 0x000fe20003f24270 */
[----:B------:R-:W-:Y:S01]  /*7430*/  UIADD3.X UR31, URZ, UR25, URZ, UP1, !UPT ;  /* 0x000000193f1f7290 */ /* 0x000fe20008ffe43f */
[----:B------:R-:W-:Y:S01]  /*7440*/  ISETP.NE.AND P0, PT, R6, 0x7, PT ;  /* 0x000000070600780c */ /* 0x000fe20003f05270 */
[----:B------:R-:W-:Y:S01]  /*7450*/  ULEA UR11, UR26, UR8, 0xb ;  /* 0x000000081a0b7291 */ /* 0x000fe2000f8e583f */
[----:B------:R-:W-:Y:S01]  /*7460*/  VIADD R20, R20, 0x40 ;  /* 0x0000004014147836 */ /* 0x000fe20000000000 */
[----:B------:R-:W-:Y:S01]  /*7470*/  ULOP3.LUT UR8, UR8, 0x1800, UR27, 0xf8, !UPT ;  /* 0x0000180008087892 */ /* 0x000fe2000f8ef81b */
[----:B------:R-:W-:Y:S01]  /*7480*/  SEL R12, RZ, 0x1, P0 ;  /* 0x00000001ff0c7807 */ /* 0x000fe20000000000 */
[----:B------:R-:W-:Y:S01]  /*7490*/  ULEA UR11, UR11, UR15, 0x1 ;  /* 0x0000000f0b0b7291 */ /* 0x000fe2000f8e083f */
[----:B------:R-:W-:Y:S01]  /*74a0*/  SEL R6, R6, RZ, P0 ;  /* 0x000000ff06067207 */ /* 0x000fe20000000000 */
[----:B------:R-:W-:Y:S01]  /*74b0*/  ULEA UR8, UR8, UR15, 0x1 ;  /* 0x0000000f08087291 */ /* 0x000fe2000f8e083f */
[----:B------:R-:W-:Y:S01]  /*74c0*/  LOP3.LUT R5, R5, R12, RZ, 0x3c, !PT ;  /* 0x0000000c05057212 */ /* 0x000fe200078e3cff */
[----:B------:R-:W-:-:S02]  /*74d0*/  UIADD3 UR20, UR11, 0x180, URZ ;  /* 0x000001800b147890 */ /* 0x000fc4000fffe03f */
[----:B------:R-:W-:Y:S02]  /*74e0*/  UPRMT UR15, URZ, 0x5410, UR14 ;  /* 0x000054103f0f7896 */ /* 0x000fe4000800000e */
[----:B------:R-:W-:Y:S01]  /*74f0*/  UIADD3 UR21, UR8, 0x1c180, URZ ;  /* 0x0001c18008157890 */ /* 0x000fe2000fffe03f */
[----:B------:R-:W-:Y:S01]  /*7500*/  UMOV UR18, 0x0 ;  /* 0x0000000000127882 */ /* 0x000fe20000000000 */
[----:B------:R-:W-:Y:S01]  /*7510*/  UMOV UR19, 0x10000000 ;  /* 0x1000000000137882 */ /* 0x000fe20000000000 */
[----:B------:R-:W-:Y:S01]  /*7520*/  UMOV UR11, UR22 ;  /* 0x00000016000b7c82 */ /* 0x000fe20008000000 */
[----:B------:R-:W-:-:S03]  /*7530*/  UMOV UR8, UR20 ;  /* 0x0000001400087c82 */ /* 0x000fc60008000000 */
[----:B------:R0:W-:Y:S02]  /*7540*/  UTMALDG.3D.MULTICAST [UR8], [UR16], UR15, desc[UR18] ;  /* 0x00001208100073b4 */ /* 0x0001e4000801180f */
[----:B0-----:R-:W-:Y:S01]  /*7550*/  UMOV UR8, UR21 ;  /* 0x0000001500087c82 */ /* 0x001fe20008000000 */
[----:B------:R-:W-:Y:S02]  /*7560*/  UMOV UR11, UR23 ;  /* 0x00000017000b7c82 */ /* 0x000fe40008000000 */
[----:B------:R0:W-:Y:S02]  /*7570*/  UTMALDG.3D.MULTICAST [UR8], [UR30], UR28, desc[UR18] ;  /* 0x000012081e0073b4 */ /* 0x0001e4000801181c */
[----:B0-----:R-:W-:Y:S05]  /*7580*/  @P1 BRA `(.L_x_174) ;  /* 0xfffffffc00341947 */ /* 0x001fea000383ffff */
.L_x_171:
[----:B------:R-:W-:Y:S05]  /*7590*/  BSYNC B1 ;  /* 0x0000000000017941 */ /* 0x000fea0003800000 */
.L_x_170:
[----:B------:R-:W-:Y:S01]  /*75a0*/  LOP3.LUT P1, RZ, R11, 0xff, RZ, 0xc0, !PT ;  /* 0x000000ff0bff7812 */ /* 0x000fe2000782c0ff */
[C---:B------:R-:W-:Y:S01]  /*75b0*/  IMAD.IADD R13, R8.reuse, 0x1, R13 ;  /* 0x00000001080d7824 */ /* 0x040fe200078e020d */
[----:B------:R-:W-:Y:S01]  /*75c0*/  ULDC.64 UR8, c[0x0][0x650] ;  /* 0x0001940000087ab9 */ /* 0x000fe20000000a00 */
[C---:B------:R-:W-:Y:S01]  /*75d0*/  ISETP.GE.U32.AND P2, PT, R8.reuse, 0x7, PT ;  /* 0x000000070800780c */ /* 0x040fe20003f46070 */
[----:B------:R-:W-:Y:S01]  /*75e0*/  BSSY B1, `(.L_x_175) ;  /* 0x000006d000017945 */ /* 0x000fe20003800000 */
[C---:B------:R-:W-:Y:S01]  /*75f0*/  IMAD.WIDE.U32 R4, R13.reuse, 0x24924925, RZ ;  /* 0x249249250d047825 */ /* 0x040fe200078e00ff */
[----:B------:R-:W-:Y:S02]  /*7600*/  ISETP.GT.U32.AND P0, PT, R13, 0x6, PT ;  /* 0x000000060d00780c */ /* 0x000fe40003f04070 */
[----:B------:R-:W-:Y:S01]  /*7610*/  PRMT R11, RZ, 0x7610, R11 ;  /* 0x00007610ff0b7816 */ /* 0x000fe2000000000b */
[----:B------:R-:W-:Y:S01]  /*7620*/  IMAD.MOV.U32 R12, RZ, RZ, -0x1 ;  /* 0xffffffffff0c7424 */ /* 0x000fe200078e00ff */
[----:B------:R-:W-:Y:S01]  /*7630*/  ISETP.LT.U32.AND P0, PT, R8, 0x7, P0 ;  /* 0x000000070800780c */ /* 0x000fe20000701070 */
[----:B------:R-:W-:-:S02]  /*7640*/  IMAD.MOV.U32 R19, RZ, RZ, -0x1 ;  /* 0xffffffffff137424 */ /* 0x000fc400078e00ff */
[----:B------:R-:W0:Y:S01]  /*7650*/  @P1 S2R R7, SR_CgaCtaId ;  /* 0x0000000000071919 */ /* 0x000e220000008800 */
[----:B------:R-:W-:Y:S02]  /*7660*/  SEL R4, RZ, 0x1, !P0 ;  /* 0x00000001ff047807 */ /* 0x000fe40004000000 */
[----:B------:R-:W-:Y:S02]  /*7670*/  IADD3 R16, P0, R16, UR36, RZ ;  /* 0x0000002410107c10 */ /* 0x000fe4000ff1e0ff */
[----:B------:R-:W-:Y:S02]  /*7680*/  @P1 MOV R6, 0x400 ;  /* 0x0000040000061802 */ /* 0x000fe40000000f00 */
[----:B------:R-:W-:Y:S02]  /*7690*/  IADD3.X R17, R17, UR42, RZ, P0, !PT ;  /* 0x0000002a11117c10 */ /* 0x000fe400087fe4ff */
[----:B------:R-:W-:Y:S02]  /*76a0*/  ISETP.GE.U32.AND P0, PT, R16, UR8, PT ;  /* 0x0000000810007c0c */ /* 0x000fe4000bf06070 */
[----:B------:R-:W-:-:S02]  /*76b0*/  LOP3.LUT R3, R3, R4, RZ, 0x3c, !PT ;  /* 0x0000000403037212 */ /* 0x000fc400078e3cff */
[----:B------:R-:W-:Y:S02]  /*76c0*/  ISETP.GE.U32.AND.EX P0, PT, R17, UR9, PT, P0 ;  /* 0x0000000911007c0c */ /* 0x000fe4000bf06100 */
[----:B0-----:R-:W-:Y:S01]  /*76d0*/  @P1 LEA R6, R7, R6, 0x18 ;  /* 0x0000000607061211 */ /* 0x001fe200078ec0ff */
[----:B------:R-:W-:-:S03]  /*76e0*/  IMAD.IADD R7, R13, 0x1, -R5 ;  /* 0x000000010d077824 */ /* 0x000fc600078e0a05 */
[----:B------:R0:W-:Y:S02]  /*76f0*/  @P1 SYNCS.ARRIVE.TRANS64.A1T0 RZ, [R6+URZ+0x88], RZ ;  /* 0x000088ff06ff19a7 */ /* 0x0001e4000810003f */
[----:B------:R-:W-:-:S04]  /*7700*/  LEA.HI R7, R7, R5, RZ, 0x1f ;  /* 0x0000000507077211 */ /* 0x000fc800078ff8ff */
[----:B------:R-:W-:Y:S01]  /*7710*/  SHF.R.U32.HI R4, RZ, 0x2, R7 ;  /* 0x00000002ff047819 */ /* 0x000fe20000011607 */
[----:B------:R-:W-:-:S03]  /*7720*/  IMAD.MOV.U32 R7, RZ, RZ, -0x1 ;  /* 0xffffffffff077424 */ /* 0x000fc600078e00ff */
[--C-:B------:R-:W-:Y:S01]  /*7730*/  @P2 LOP3.LUT R3, R3, 0x1, R4.reuse, 0x78, !PT ;  /* 0x0000000103032812 */ /* 0x100fe200078e7804 */
[----:B------:R-:W-:Y:S01]  /*7740*/  IMAD R13, R4, -0x7, R13 ;  /* 0xfffffff9040d7824 */ /* 0x000fe200078e020d */
[----:B------:R-:W-:Y:S01]  /*7750*/  PRMT R4, RZ, 0x7610, R4 ;  /* 0x00007610ff047816 */ /* 0x000fe20000000004 */
[----:B0-----:R-:W-:Y:S06]  /*7760*/  @P0 BRA `(.L_x_176) ;  /* 0x0000000400500947 */ /* 0x001fec0003800000 */
[----:B------:R-:W0:Y:S01]  /*7770*/  S2R R15, SR_CTAID.X ;  /* 0x00000000000f7919 */ /* 0x000e220000002500 */
[----:B------:R-:W-:Y:S01]  /*7780*/  ULDC.64 UR8, c[0x0][0x628] ;  /* 0x00018a0000087ab9 */ /* 0x000fe20000000a00 */
[----:B------:R-:W1:Y:S01]  /*7790*/  LDC R20, c[0x0][0x144] ;  /* 0x00005100ff147b82 */ /* 0x000e620000000800 */
[----:B------:R-:W-:Y:S01]  /*77a0*/  ISETP.NE.U32.AND P0, PT, RZ, UR8, PT ;  /* 0x00000008ff007c0c */ /* 0x000fe2000bf05070 */
[----:B------:R-:W2:Y:S01]  /*77b0*/  S2R R12, SR_CTAID.Y ;  /* 0x00000000000c7919 */ /* 0x000ea20000002600 */
[----:B------:R-:W-:Y:S01]  /*77c0*/  ULDC UR10, c[0x0][0x150] ;  /* 0x00005400000a7ab9 */ /* 0x000fe20000000800 */
[----:B------:R-:W-:Y:S01]  /*77d0*/  ULDC UR11, c[0x0][0x630] ;  /* 0x00018c00000b7ab9 */ /* 0x000fe20000000800 */
[----:B------:R-:W-:Y:S01]  /*77e0*/  ISETP.NE.AND.EX P0, PT, RZ, UR9, PT, P0 ;  /* 0x00000009ff007c0c */ /* 0x000fe2000bf05300 */
[----:B------:R-:W-:Y:S01]  /*77f0*/  IMAD.MOV.U32 R4, RZ, RZ, R16 ;  /* 0x000000ffff047224 */ /* 0x000fe200078e0010 */
[----:B0-----:R-:W-:-:S05]  /*7800*/  I2FP.F32.U32 R5, R15 ;  /* 0x0000000f00057245 */ /* 0x001fca0000201000 */
[----:B------:R-:W-:Y:S01]  /*7810*/  FMUL R21, R5, UR10 ;  /* 0x0000000a05157c20 */ /* 0x000fe20008400000 */
[----:B------:R-:W-:-:S05]  /*7820*/  IMAD.MOV.U32 R5, RZ, RZ, R17 ;  /* 0x000000ffff057224 */ /* 0x000fca00078e0011 */
[----:B--2---:R-:W-:Y:S05]  /*7830*/  @!P0 BRA `(.L_x_177) ;  /* 0x0000000000288947 */ /* 0x004fea0003800000 */
[----:B------:R-:W-:Y:S02]  /*7840*/  ULDC UR10, c[0x0][0x634] ;  /* 0x00018d00000a7ab9 */ /* 0x000fe40000000800 */
[----:B------:R-:W-:-:S05]  /*7850*/  IADD3 R5, P0, R16, UR10, RZ ;  /* 0x0000000a10057c10 */ /* 0x000fca000ff1e0ff */
[----:B------:R-:W-:-:S04]  /*7860*/  IMAD.X R19, RZ, RZ, R17, P0 ;  /* 0x000000ffff137224 */ /* 0x000fc800000e0611 */
[----:B------:R-:W-:-:S04]  /*7870*/  IMAD.WIDE.U32 R6, R19, UR8, RZ ;  /* 0x0000000813067c25 */ /* 0x000fc8000f8e00ff */
[----:B------:R-:W-:-:S04]  /*7880*/  IMAD.WIDE.U32 R6, P0, R5, UR9, R6 ;  /* 0x0000000905067c25 */ /* 0x000fc8000f800006 */
[----:B------:R-:W-:-:S04]  /*7890*/  IMAD.WIDE.U32 R4, R5, UR8, RZ ;  /* 0x0000000805047c25 */ /* 0x000fc8000f8e00ff */
[----:B------:R-:W-:Y:S01]  /*78a0*/  IMAD.MOV.U32 R4, RZ, RZ, R7 ;  /* 0x000000ffff047224 */ /* 0x000fe200078e0007 */
[----:B------:R-:W-:Y:S01]  /*78b0*/  IADD3 RZ, P1, R5, R6, RZ ;  /* 0x0000000605ff7210 */ /* 0x000fe20007f3e0ff */
[----:B------:R-:W-:-:S04]  /*78c0*/  IMAD.X R5, RZ, RZ, RZ, P0 ;  /* 0x000000ffff057224 */ /* 0x000fc800000e06ff */
[----:B------:R-:W-:-:S08]  /*78d0*/  IMAD.WIDE.U32.X R4, R19, UR9, R4, P1 ;  /* 0x0000000913047c25 */ /* 0x000fd000088e0404 */
.L_x_177:
[--C-:B------:R-:W-:Y:S01]  /*78e0*/  SHF.R.U64 R14, R4, UR11, R5.reuse ;  /* 0x0000000b040e7c19 */ /* 0x100fe20008001205 */
[----:B------:R-:W0:Y:S01]  /*78f0*/  F2I.U32.TRUNC.NTZ R21, R21 ;  /* 0x0000001500157305 */ /* 0x000e22000020f000 */
[----:B------:R-:W-:Y:S01]  /*7900*/  SHF.R.U32.HI R4, RZ, UR11, R5 ;  /* 0x0000000bff047c19 */ /* 0x000fe20008011605 */
[----:B------:R-:W-:Y:S01]  /*7910*/  ULDC.64 UR8, c[0x0][0x620] ;  /* 0x0001880000087ab9 */ /* 0x000fe20000000a00 */
[----:B------:R-:W-:Y:S01]  /*7920*/  IADD3 R7, P0, RZ, -R14, RZ ;  /* 0x8000000eff077210 */ /* 0x000fe20007f1e0ff */
[----:B------:R-:W-:-:S04]  /*7930*/  ULDC.64 UR10, c[0x0][0x640] ;  /* 0x00019000000a7ab9 */ /* 0x000fc80000000a00 */
[----:B------:R-:W-:Y:S01]  /*7940*/  IMAD.X R4, RZ, RZ, ~R4, P0 ;  /* 0x000000ffff047224 */ /* 0x000fe200000e0e04 */
[----:B------:R-:W-:-:S03]  /*7950*/  ISETP.NE.U32.AND P0, PT, RZ, UR10, PT ;  /* 0x0000000aff007c0c */ /* 0x000fc6000bf05070 */
[----:B------:R-:W-:Y:S01]  /*7960*/  IMAD R6, R4, UR8, RZ ;  /* 0x0000000804067c24 */ /* 0x000fe2000f8e02ff */
[----:B------:R-:W-:Y:S01]  /*7970*/  ISETP.NE.AND.EX P0, PT, RZ, UR11, PT, P0 ;  /* 0x0000000bff007c0c */ /* 0x000fe2000bf05300 */
[----:B------:R-:W-:Y:S01]  /*7980*/  IMAD.WIDE.U32 R4, R7, UR8, R16 ;  /* 0x0000000807047c25 */ /* 0x000fe2000f8e0010 */
[----:B------:R-:W-:-:S03]  /*7990*/  ULDC UR8, c[0x0][0x618] ;  /* 0x0001860000087ab9 */ /* 0x000fc60000000800 */
[----:B------:R-:W-:Y:S01]  /*79a0*/  IMAD R7, R7, UR9, R6 ;  /* 0x0000000907077c24 */ /* 0x000fe2000f8e0206 */
[----:B------:R-:W-:Y:S01]  /*79b0*/  ULDC UR9, c[0x0][0x154] ;  /* 0x0000550000097ab9 */ /* 0x000fe20000000800 */
[----:B0-----:R-:W-:Y:S02]  /*79c0*/  IMAD.MOV R6, RZ, RZ, -R21 ;  /* 0x000000ffff067224 */ /* 0x001fe400078e0a15 */
[----:B------:R-:W0:Y:S01]  /*79d0*/  LDC R21, c[0x0][0x148] ;  /* 0x00005200ff157b82 */ /* 0x000e220000000800 */
[----:B------:R-:W-:Y:S02]  /*79e0*/  IMAD.IADD R5, R5, 0x1, R7 ;  /* 0x0000000105057824 */ /* 0x000fe400078e0207 */
[----:B-1----:R-:W-:Y:S01]  /*79f0*/  IMAD R15, R20, R6, R15 ;  /* 0x00000006140f7224 */ /* 0x002fe200078e020f */
[----:B------:R-:W-:Y:S02]  /*7a00*/  I2FP.F32.U32 R6, R12 ;  /* 0x0000000c00067245 */ /* 0x000fe40000201000 */
[----:B------:R-:W-:-:S02]  /*7a10*/  SHF.R.U64 R19, R4, UR8, R5 ;  /* 0x0000000804137c19 */ /* 0x000fc40008001205 */
[----:B------:R-:W-:Y:S01]  /*7a20*/  SHF.R.U32.HI R4, RZ, UR8, R5 ;  /* 0x00000008ff047c19 */ /* 0x000fe20008011605 */
[----:B------:R-:W-:Y:S01]  /*7a30*/  FMUL R6, R6, UR9 ;  /* 0x0000000906067c20 */ /* 0x000fe20008400000 */
[----:B------:R-:W-:Y:S02]  /*7a40*/  ULDC UR8, c[0x0][0x608] ;  /* 0x0001820000087ab9 */ /* 0x000fe40000000800 */
[--C-:B------:R-:W-:Y:S01]  /*7a50*/  SHF.R.U64 R22, R19, UR8, R4.reuse ;  /* 0x0000000813167c19 */ /* 0x100fe20008001204 */
[----:B------:R1:W2:Y:S01]  /*7a60*/  F2I.U32.TRUNC.NTZ R24, R6 ;  /* 0x0000000600187305 */ /* 0x0002a2000020f000 */
[----:B------:R-:W-:Y:S01]  /*7a70*/  SHF.R.U32.HI R5, RZ, UR8, R4 ;  /* 0x00000008ff057c19 */ /* 0x000fe20008011604 */
[----:B------:R-:W-:-:S03]  /*7a80*/  ULDC UR8, c[0x0][0x658] ;  /* 0x0001960000087ab9 */ /* 0x000fc60000000800 */
[--C-:B------:R-:W-:Y:S02]  /*7a90*/  SHF.R.U64 R20, R22, UR8, R5.reuse ;  /* 0x0000000816147c19 */ /* 0x100fe40008001205 */
[----:B------:R-:W-:-:S03]  /*7aa0*/  SHF.R.U32.HI R23, RZ, UR8, R5 ;  /* 0x00000008ff177c19 */ /* 0x000fc60008011605 */
[----:B------:R-:W-:Y:S02]  /*7ab0*/  IMAD.MOV.U32 R4, RZ, RZ, R20 ;  /* 0x000000ffff047224 */ /* 0x000fe400078e0014 */
[----:B------:R-:W-:Y:S01]  /*7ac0*/  IMAD.MOV.U32 R5, RZ, RZ, R23 ;  /* 0x000000ffff057224 */ /* 0x000fe200078e0017 */
[----:B-1----:R-:W-:Y:S06]  /*7ad0*/  @!P0 BRA `(.L_x_178) ;  /* 0x0000000000288947 */ /* 0x002fec0003800000 */
        /* <DEDUP_REMOVED lines=10> */
.L_x_178:
[----:B------:R-:W-:Y:S01]  /*7b80*/  ISETP.NE.AND P0, PT, R2, 0x1, PT ;  /* 0x000000010200780c */ /* 0x000fe20003f05270 */
[----:B------:R-:W-:Y:S01]  /*7b90*/  ULDC UR8, c[0x0][0x648] ;  /* 0x0001920000087ab9 */ /* 0x000fe20000000800 */
[----:B------:R-:W-:Y:S01]  /*7ba0*/  LOP3.LUT R22, R22, UR7, RZ, 0xc0, !PT ;  /* 0x0000000716167c12 */ /* 0x000fe2000f8ec0ff */
[----:B--2---:R-:W-:Y:S01]  /*7bb0*/  IMAD.MOV R24, RZ, RZ, -R24 ;  /* 0x000000ffff187224 */ /* 0x004fe200078e0a18 */
[----:B------:R-:W-:Y:S01]  /*7bc0*/  SHF.R.U64 R5, R4, UR8, R5 ;  /* 0x0000000804057c19 */ /* 0x000fe20008001205 */
[----:B------:R-:W-:Y:S01]  /*7bd0*/  ULDC UR8, c[0x0][0x638] ;  /* 0x00018e0000087ab9 */ /* 0x000fe20000000800 */
[----:B------:R-:W-:Y:S01]  /*7be0*/  LOP3.LUT R19, R19, UR4, RZ, 0xc0, !PT ;  /* 0x0000000413137c12 */ /* 0x000fe2000f8ec0ff */
[----:B------:R-:W-:Y:S01]  /*7bf0*/  ULDC UR9, c[0x0][0x610] ;  /* 0x0001840000097ab9 */ /* 0x000fe20000000800 */
[----:B------:R-:W-:Y:S02]  /*7c00*/  IMAD.MOV.U32 R4, RZ, RZ, 0x1 ;  /* 0x00000001ff047424 */ /* 0x000fe400078e00ff */
[----:B------:R-:W-:-:S02]  /*7c10*/  IMAD.MOV R7, RZ, RZ, -R5 ;  /* 0x000000ffff077224 */ /* 0x000fc400078e0a05 */
[----:B------:R-:W-:Y:S02]  /*7c20*/  IMAD R22, R5, UR5, R22 ;  /* 0x0000000505167c24 */ /* 0x000fe4000f8e0216 */
[----:B0-----:R-:W-:Y:S02]  /*7c30*/  @P0 IMAD R15, R21, R24, R12 ;  /* 0x00000018150f0224 */ /* 0x001fe400078e020c */
[----:B------:R-:W-:Y:S01]  /*7c40*/  IMAD R20, R7, UR8, R20 ;  /* 0x0000000807147c24 */ /* 0x000fe2000f8e0214 */
[----:B------:R-:W-:Y:S01]  /*7c50*/  ULDC UR8, c[0x0][0x600] ;  /* 0x0001800000087ab9 */ /* 0x000fe20000000800 */
[----:B------:R-:W-:Y:S02]  /*7c60*/  IMAD R15, R22, UR9, R15 ;  /* 0x00000009160f7c24 */ /* 0x000fe4000f8e020f */
[----:B------:R-:W-:Y:S02]  /*7c70*/  IMAD R20, R20, UR8, R19 ;  /* 0x0000000814147c24 */ /* 0x000fe4000f8e0213 */
[----:B------:R-:W-:-:S03]  /*7c80*/  IMAD.MOV.U32 R7, RZ, RZ, R14 ;  /* 0x000000ffff077224 */ /* 0x000fc600078e000e */
[----:B------:R-:W-:Y:S02]  /*7c90*/  SEL R19, R20, R15, !P0 ;  /* 0x0000000f14137207 */ /* 0x000fe40004000000 */
[----:B------:R-:W-:-:S07]  /*7ca0*/  SEL R12, R15, R20, !P0 ;  /* 0x000000140f0c7207 */ /* 0x000fce0004000000 */
.L_x_176:
[----:B------:R-:W-:Y:S05]  /*7cb0*/  BSYNC B1 ;  /* 0x0000000000017941 */ /* 0x000fea0003800000 */
.L_x_175:
[----:B------:R-:W-:-:S13]  /*7cc0*/  LOP3.LUT P0, RZ, R4, 0xff, RZ, 0xc0, !PT ;  /* 0x000000ff04ff7812 */ /* 0x000fda000780c0ff */
[----:B------:R-:W-:Y:S05]  /*7cd0*/  @P0 BRA `(.L_x_179) ;  /* 0xfffffff400280947 */ /* 0x000fea000383ffff */
[----:B------:R-:W-:Y:S05]  /*7ce0*/  BSYNC B0 ;  /* 0x0000000000007941 */ /* 0x000fea0003800000 */
.L_x_168:
[----:B------:R-:W-:-:S03]  /*7cf0*/  UMOV UR8, 0xffffffff ;  /* 0xffffffff00087882 */ /* 0x000fc60000000000 */
[----:B------:R-:W-:Y:S05]  /*7d00*/  BRA.DIV UR8, `(.L_x_180) ;  /* 0x0000000608807947 */ /* 0x000fea000b800000 */
[----:B------:R-:W-:-:S13]  /*7d10*/  ELECT P6, URZ, PT ;  /* 0x00000000003f782f */ /* 0x000fda00038c0000 */
.L_x_197:
[----:B------:R-:W-:Y:S04]  /*7d20*/  BSSY B0, `(.L_x_181) ;  /* 0x0000046000007945 */ /* 0x000fe80003800000 */
[----:B------:R-:W-:Y:S05]  /*7d30*/  @!P6 BRA `(.L_x_182) ;  /* 0x000000040010e947 */ /* 0x000fea0003800000 */
[----:B------:R-:W-:-:S04]  /*7d40*/  LOP3.LUT R18, R18, 0x2, RZ, 0xfc, !PT ;  /* 0x0000000212127812 */ /* 0x000fc800078efcff */
[----:B------:R-:W-:-:S13]  /*7d50*/  ISETP.NE.AND P0, PT, R18, 0x3, PT ;  /* 0x000000031200780c */ /* 0x000fda0003f05270 */
[----:B------:R-:W-:Y:S05]  /*7d60*/  @!P0 BRA `(.L_x_183) ;  /* 0x0000000000048947 */ /* 0x000fea0003800000 */
[----:B------:R-:W-:Y:S01]  /*7d70*/  BPT.TRAP 0x1 ;  /* 0x000000040000795c */ /* 0x000fe20000300000 */
.L_x_183:
[----:B------:R-:W0:Y:S01]  /*7d80*/  S2R R5, SR_CgaCtaId ;  /* 0x0000000000057919 */ /* 0x000e220000008800 */
[----:B------:R-:W-:Y:S02]  /*7d90*/  MOV R0, 0x400 ;  /* 0x0000040000007802 */ /* 0x000fe40000000f00 */
[----:B------:R-:W-:Y:S02]  /*7da0*/  SHF.L.U32 R4, R3, 0x1f, RZ ;  /* 0x0000001f03047819 */ /* 0x000fe400000006ff */
[----:B0-----:R-:W-:-:S05]  /*7db0*/  LEA R0, R5, R0, 0x18 ;  /* 0x0000000005007211 */ /* 0x001fca00078ec0ff */
[----:B------:R-:W-:-:S04]  /*7dc0*/  VIADD R0, R0, 0x38 ;  /* 0x0000003800007836 */ /* 0x000fc80000000000 */
[C---:B------:R-:W-:Y:S02]  /*7dd0*/  IMAD R7, R13.reuse, 0x8, R0 ;  /* 0x000000080d077824 */ /* 0x040fe400078e0200 */
[----:B------:R-:W-:Y:S02]  /*7de0*/  VIADD R13, R13, 0x1 ;  /* 0x000000010d0d7836 */ /* 0x000fe40000000000 */
[----:B------:R-:W0:Y:S03]  /*7df0*/  SYNCS.PHASECHK.TRANS64.TRYWAIT P0, [R7+URZ], R4 ;  /* 0x00000004070075a7 */ /* 0x000e26000800017f */
[----:B------:R-:W-:-:S04]  /*7e00*/  ISETP.NE.AND P1, PT, R13, 0x7, PT ;  /* 0x000000070d00780c */ /* 0x000fc80003f25270 */
[----:B------:R-:W-:Y:S02]  /*7e10*/  SEL R2, RZ, 0x1, P1 ;  /* 0x00000001ff027807 */ /* 0x000fe40000800000 */
[----:B------:R-:W-:Y:S02]  /*7e20*/  SEL R13, R13, RZ, P1 ;  /* 0x000000ff0d0d7207 */ /* 0x000fe40000800000 */
[----:B------:R-:W-:-:S03]  /*7e30*/  LOP3.LUT R6, R3, R2, RZ, 0x3c, !PT ;  /* 0x0000000203067212 */ /* 0x000fc600078e3cff */
[----:B------:R-:W-:Y:S01]  /*7e40*/  IMAD R8, R13, 0x8, R0 ;  /* 0x000000080d087824 */ /* 0x000fe200078e0200 */
[----:B------:R-:W-:Y:S01]  /*7e50*/  SHF.L.U32 R5, R6, 0x1f, RZ ;  /* 0x0000001f06057819 */ /* 0x000fe200000006ff */
[----:B0-----:R-:W-:Y:S06]  /*7e60*/  @!P0 BRA `(.L_x_184) ;  /* 0x0000000400488947 */ /* 0x001fec0003800000 */
.L_x_198:
[----:B------:R-:W1:Y:S01]  /*7e70*/  SYNCS.PHASECHK.TRANS64.TRYWAIT P0, [R8+URZ], R5 ;  /* 0x00000005080075a7 */ /* 0x000e62000800017f */
[----:B------:R-:W-:-:S05]  /*7e80*/  VIADD R2, R13, 0x1 ;  /* 0x000000010d027836 */ /* 0x000fca0000000000 */
[----:B------:R-:W-:-:S04]  /*7e90*/  ISETP.NE.AND P1, PT, R2, 0x7, PT ;  /* 0x000000070200780c */ /* 0x000fc80003f25270 */
[----:B------:R-:W-:Y:S02]  /*7ea0*/  SEL R3, RZ, 0x1, P1 ;  /* 0x00000001ff037807 */ /* 0x000fe40000800000 */
[----:B0-----:R-:W-:Y:S02]  /*7eb0*/  SEL R7, R2, RZ, P1 ;  /* 0x000000ff02077207 */ /* 0x001fe40000800000 */
[----:B------:R-:W-:-:S03]  /*7ec0*/  LOP3.LUT R6, R6, R3, RZ, 0x3c, !PT ;  /* 0x0000000306067212 */ /* 0x000fc600078e3cff */
[----:B------:R-:W-:Y:S01]  /*7ed0*/  IMAD R9, R7, 0x8, R0 ;  /* 0x0000000807097824 */ /* 0x000fe200078e0200 */
[----:B------:R-:W-:Y:S01]  /*7ee0*/  SHF.L.U32 R4, R6, 0x1f, RZ ;  /* 0x0000001f06047819 */ /* 0x000fe200000006ff */
[----:B-1----:R-:W-:Y:S06]  /*7ef0*/  @!P0 BRA `(.L_x_185) ;  /* 0x0000000400388947 */ /* 0x002fec0003800000 */
.L_x_199:
[----:B------:R-:W1:Y:S01]  /*7f00*/  SYNCS.PHASECHK.TRANS64.TRYWAIT P0, [R9+URZ], R4 ;  /* 0x00000004090075a7 */ /* 0x000e62000800017f */
[----:B------:R-:W-:-:S05]  /*7f10*/  VIADD R2, R7, 0x1 ;  /* 0x0000000107027836 */ /* 0x000fca0000000000 */
[----:B------:R-:W-:-:S04]  /*7f20*/  ISETP.NE.AND P1, PT, R2, 0x7, PT ;  /* 0x000000070200780c */ /* 0x000fc80003f25270 */
[----:B------:R-:W-:Y:S02]  /*7f30*/  SEL R3, RZ, 0x1, P1 ;  /* 0x00000001ff037807 */ /* 0x000fe40000800000 */
[----:B------:R-:W-:Y:S02]  /*7f40*/  SEL R7, R2, RZ, P1 ;  /* 0x000000ff02077207 */ /* 0x000fe40000800000 */
[----:B------:R-:W-:-:S03]  /*7f50*/  LOP3.LUT R6, R6, R3, RZ, 0x3c, !PT ;  /* 0x0000000306067212 */ /* 0x000fc600078e3cff */
[----:B0-----:R-:W-:Y:S01]  /*7f60*/  IMAD R8, R7, 0x8, R0 ;  /* 0x0000000807087824 */ /* 0x001fe200078e0200 */
[----:B------:R-:W-:Y:S01]  /*7f70*/  SHF.L.U32 R5, R6, 0x1f, RZ ;  /* 0x0000001f06057819 */ /* 0x000fe200000006ff */
[----:B-1----:R-:W-:Y:S06]  /*7f80*/  @!P0 BRA `(.L_x_186) ;  /* 0x0000000400288947 */ /* 0x002fec0003800000 */
.L_x_200:
        /* <DEDUP_REMOVED lines=9> */
.L_x_201:
[----:B------:R-:W1:Y:S01]  /*8020*/  SYNCS.PHASECHK.TRANS64.TRYWAIT P0, [R9+URZ], R4 ;  /* 0x00000004090075a7 */ /* 0x000e62000800017f */
[----:B------:R-:W-:-:S05]  /*8030*/  VIADD R2, R7, 0x1 ;  /* 0x0000000107027836 */ /* 0x000fca0000000000 */
[----:B------:R-:W-:-:S04]  /*8040*/  ISETP.NE.AND P1, PT, R2, 0x7, PT ;  /* 0x000000070200780c */ /* 0x000fc80003f25270 */
[----:B------:R-:W-:Y:S02]  /*8050*/  SEL R3, RZ, 0x1, P1 ;  /* 0x00000001ff037807 */ /* 0x000fe40000800000 */
[----:B------:R-:W-:Y:S02]  /*8060*/  SEL R7, R2, RZ, P1 ;  /* 0x000000ff02077207 */ /* 0x000fe40000800000 */
[----:B------:R-:W-:-:S03]  /*8070*/  LOP3.LUT R11, R6, R3, RZ, 0x3c, !PT ;  /* 0x00000003060b7212 */ /* 0x000fc600078e3cff */
[----:B------:R-:W-:Y:S01]  /*8080*/  IMAD R6, R7, 0x8, R0 ;  /* 0x0000000807067824 */ /* 0x000fe200078e0200 */
[----:B0-----:R-:W-:Y:S01]  /*8090*/  SHF.L.U32 R5, R11, 0x1f, RZ ;  /* 0x0000001f0b057819 */ /* 0x001fe200000006ff */
[----:B-1----:R-:W-:Y:S06]  /*80a0*/  @!P0 BRA `(.L_x_188) ;  /* 0x0000000400088947 */ /* 0x002fec0003800000 */
.L_x_202:
[----:B------:R-:W1:Y:S01]  /*80b0*/  SYNCS.PHASECHK.TRANS64.TRYWAIT P0, [R6+URZ], R5 ;  /* 0x00000005060075a7 */ /* 0x000e62000800017f */
[----:B------:R-:W-:-:S05]  /*80c0*/  VIADD R2, R7, 0x1 ;  /* 0x0000000107027836 */ /* 0x000fca0000000000 */
[----:B------:R-:W-:-:S04]  /*80d0*/  ISETP.NE.AND P1, PT, R2, 0x7, PT ;  /* 0x000000070200780c */ /* 0x000fc80003f25270 */
[----:B0-----:R-:W-:Y:S02]  /*80e0*/  SEL R4, RZ, 0x1, P1 ;  /* 0x00000001ff047807 */ /* 0x001fe40000800000 */
[----:B------:R-:W-:Y:S02]  /*80f0*/  SEL R3, R2, RZ, P1 ;  /* 0x000000ff02037207 */ /* 0x000fe40000800000 */
[----:B------:R-:W-:Y:S01]  /*8100*/  LOP3.LUT R4, R11, R4, RZ, 0x3c, !PT ;  /* 0x000000040b047212 */ /* 0x000fe200078e3cff */
[----:B-1----:R-:W-:Y:S06]  /*8110*/  @!P0 BRA `(.L_x_189) ;  /* 0x0000000400008947 */ /* 0x002fec0003800000 */
.L_x_203:
[----:B------:R-:W-:Y:S01]  /*8120*/  IMAD R3, R3, 0x8, R0 ;  /* 0x0000000803037824 */ /* 0x000fe200078e0200 */
[----:B------:R-:W-:-:S07]  /*8130*/  SHF.L.U32 R0, R4, 0x1f, RZ ;  /* 0x0000001f04007819 */ /* 0x000fce00000006ff */
.L_x_190:
[----:B-1----:R1:W2:Y:S02]  /*8140*/  SYNCS.PHASECHK.TRANS64.TRYWAIT P0, [R3+URZ], R0 ;  /* 0x00000000030075a7 */ /* 0x0022a4000800017f */
[----:B--2---:R-:W-:Y:S05]  /*8150*/  @!P0 NANOSLEEP.SYNCS 0x989680 ;  /* 0x009896800000895d */ /* 0x004fea0003900000 */
[----:B------:R-:W2:Y:S02]  /*8160*/  @!P0 SYNCS.PHASECHK.TRANS64 P0, [R3+URZ], R0 ;  /* 0x00000000030085a7 */ /* 0x000ea4000800007f */
[----:B--2---:R-:W-:Y:S05]  /*8170*/  @!P0 BRA `(.L_x_190) ;  /* 0xfffffffc00f08947 */ /* 0x004fea000383ffff */
.L_x_182:
[----:B------:R-:W-:Y:S05]  /*8180*/  BSYNC B0 ;  /* 0x0000000000007941 */ /* 0x000fea0003800000 */
.L_x_181:
[----:B------:R-:W-:Y:S05]  /*8190*/  EXIT ;  /* 0x000000000000794d */ /* 0x000fea0003800000 */
.L_x_21:
[----:B-1----:R1:W2:Y:S02]  /*81a0*/  SYNCS.PHASECHK.TRANS64.TRYWAIT P1, [R3+URZ], R0 ;  /* 0x00000000030075a7 */ /* 0x0022a4000802017f */
[----:B--2---:R-:W-:Y:S05]  /*81b0*/  @!P1 NANOSLEEP.SYNCS 0x989680 ;  /* 0x009896800000995d */ /* 0x004fea0003900000 */
[----:B------:R-:W2:Y:S02]  /*81c0*/  @!P1 SYNCS.PHASECHK.TRANS64 P1, [R3+URZ], R0 ;  /* 0x00000000030095a7 */ /* 0x000ea4000802007f */
[----:B--2---:R-:W-:Y:S05]  /*81d0*/  @!P1 BRA `(.L_x_21) ;  /* 0xfffffffc00f09947 */ /* 0x004fea000383ffff */
[----:B------:R-:W-:Y:S05]  /*81e0*/  BRA `(.L_x_20) ;  /* 0xffffff9400907947 */ /* 0x000fea000383ffff */
.L_x_26:
[----:B-1----:R1:W2:Y:S02]  /*81f0*/  SYNCS.PHASECHK.TRANS64.TRYWAIT P1, [R5+URZ], R4 ;  /* 0x00000004050075a7 */ /* 0x0022a4000802017f */
[----:B--2---:R-:W-:Y:S05]  /*8200*/  @!P1 NANOSLEEP.SYNCS 0x989680 ;  /* 0x009896800000995d */ /* 0x004fea0003900000 */
[----:B------:R-:W2:Y:S02]  /*8210*/  @!P1 SYNCS.PHASECHK.TRANS64 P1, [R5+URZ], R4 ;  /* 0x00000004050095a7 */ /* 0x000ea4000802007f */
[----:B--2---:R-:W-:Y:S05]  /*8220*/  @!P1 BRA `(.L_x_26) ;  /* 0xfffffffc00f09947 */ /* 0x004fea000383ffff */
[----:B------:R-:W-:Y:S05]  /*8230*/  BRA `(.L_x_25) ;  /* 0xffffff98006c7947 */ /* 0x000fea000383ffff */
.L_x_169:
[----:B------:R-:W-:Y:S01]  /*8240*/  BSSY B1, `(.L_x_191) ;  /* 0x0000006000017945 */ /* 0x000fe20003800000 */
[----:B------:R-:W-:-:S07]  /*8250*/  IMAD.MOV.U32 R15, RZ, RZ, -0x1 ;  /* 0xffffffffff0f7424 */ /* 0x000fce00078e00ff */
[----:B------:R-:W-:Y:S05]  /*8260*/  WARPSYNC.COLLECTIVE R15, `(.L_x_192) ;  /* 0x000000000f0c7348 */ /* 0x000fea0003c00000 */
[----:B------:R-:W-:Y:S02]  /*8270*/  ELECT P6, UR62, PT ;  /* 0x00000000003e782f */ /* 0x000fe400038c0000 */
[----:B------:R-:W-:Y:S01]  /*8280*/  MOV R14, UR62 ;  /* 0x0000003e000e7c02 */ /* 0x000fe20008000f00 */
[----:B------:R-:W-:Y:S10]  /*8290*/  ENDCOLLECTIVE ;  /* 0x000000000000791b */ /* 0x000ff40003800000 */
.L_x_192:
[----:B------:R-:W-:Y:S05]  /*82a0*/  BSYNC B1 ;  /* 0x0000000000017941 */ /* 0x000fea0003800000 */
.L_x_191:
[----:B------:R-:W-:Y:S05]  /*82b0*/  BRA `(.L_x_193) ;  /* 0xffffffec00bc7947 */ /* 0x000fea000383ffff */
.L_x_172:
[----:B0-----:R0:W1:Y:S02]  /*82c0*/  SYNCS.PHASECHK.TRANS64.TRYWAIT P0, [R21+URZ+0x38], R12 ;  /* 0x0000380c150075a7 */ /* 0x001064000800017f */
[----:B-1----:R-:W-:Y:S05]  /*82d0*/  @!P0 NANOSLEEP.SYNCS 0x989680 ;  /* 0x009896800000895d */ /* 0x002fea0003900000 */
[----:B------:R-:W1:Y:S02]  /*82e0*/  @!P0 SYNCS.PHASECHK.TRANS64 P0, [R21+URZ+0x38], R12 ;  /* 0x0000380c150085a7 */ /* 0x000e64000800007f */
[----:B-1----:R-:W-:Y:S05]  /*82f0*/  @!P0 BRA `(.L_x_172) ;  /* 0xfffffffc00f08947 */ /* 0x002fea000383ffff */
[----:B------:R-:W-:Y:S05]  /*8300*/  BRA `(.L_x_194) ;  /* 0xffffffec00f87947 */ /* 0x000fea000383ffff */
.L_x_180:
[----:B------:R-:W-:Y:S01]  /*8310*/  BSSY B0, `(.L_x_195) ;  /* 0x0000006000007945 */ /* 0x000fe20003800000 */
[----:B------:R-:W-:-:S07]  /*8320*/  IMAD.MOV.U32 R15, RZ, RZ, -0x1 ;  /* 0xffffffffff0f7424 */ /* 0x000fce00078e00ff */
[----:B------:R-:W-:Y:S05]  /*8330*/  WARPSYNC.COLLECTIVE R15, `(.L_x_196) ;  /* 0x000000000f0c7348 */ /* 0x000fea0003c00000 */
[----:B------:R-:W-:Y:S02]  /*8340*/  ELECT P6, UR62, PT ;  /* 0x00000000003e782f */ /* 0x000fe400038c0000 */
[----:B------:R-:W-:Y:S01]  /*8350*/  MOV R14, UR62 ;  /* 0x0000003e000e7c02 */ /* 0x000fe20008000f00 */
[----:B------:R-:W-:Y:S10]  /*8360*/  ENDCOLLECTIVE ;  /* 0x000000000000791b */ /* 0x000ff40003800000 */
.L_x_196:
[----:B------:R-:W-:Y:S05]  /*8370*/  BSYNC B0 ;  /* 0x0000000000007941 */ /* 0x000fea0003800000 */
.L_x_195:
[----:B------:R-:W-:Y:S05]  /*8380*/  BRA `(.L_x_197) ;  /* 0xfffffff800647947 */ /* 0x000fea000383ffff */
.L_x_184:
[----:B0-----:R0:W1:Y:S02]  /*8390*/  SYNCS.PHASECHK.TRANS64.TRYWAIT P0, [R7+URZ], R4 ;  /* 0x00000004070075a7 */ /* 0x001064000800017f */
[----:B-1----:R-:W-:Y:S05]  /*83a0*/  @!P0 NANOSLEEP.SYNCS 0x989680 ;  /* 0x009896800000895d */ /* 0x002fea0003900000 */
[----:B------:R-:W1:Y:S02]  /*83b0*/  @!P0 SYNCS.PHASECHK.TRANS64 P0, [R7+URZ], R4 ;  /* 0x00000004070085a7 */ /* 0x000e64000800007f */
[----:B-1----:R-:W-:Y:S05]  /*83c0*/  @!P0 BRA `(.L_x_184) ;  /* 0xfffffffc00f08947 */ /* 0x002fea000383ffff */
[----:B------:R-:W-:Y:S05]  /*83d0*/  BRA `(.L_x_198) ;  /* 0xfffffff800a47947 */ /* 0x000fea000383ffff */
.L_x_185:
[----:B0-----:R0:W1:Y:S02]  /*83e0*/  SYNCS.PHASECHK.TRANS64.TRYWAIT P0, [R8+URZ], R5 ;  /* 0x00000005080075a7 */ /* 0x001064000800017f */
[----:B-1----:R-:W-:Y:S05]  /*83f0*/  @!P0 NANOSLEEP.SYNCS 0x989680 ;  /* 0x009896800000895d */ /* 0x002fea0003900000 */
[----:B------:R-:W1:Y:S02]  /*8400*/  @!P0 SYNCS.PHASECHK.TRANS64 P0, [R8+URZ], R5 ;  /* 0x00000005080085a7 */ /* 0x000e64000800007f */
[----:B-1----:R-:W-:Y:S05]  /*8410*/  @!P0 BRA `(.L_x_185) ;  /* 0xfffffffc00f08947 */ /* 0x002fea000383ffff */
[----:B------:R-:W-:Y:S05]  /*8420*/  BRA `(.L_x_199) ;  /* 0xfffffff800b47947 */ /* 0x000fea000383ffff */
.L_x_186:
[----:B0-----:R0:W1:Y:S02]  /*8430*/  SYNCS.PHASECHK.TRANS64.TRYWAIT P0, [R9+URZ], R4 ;  /* 0x00000004090075a7 */ /* 0x001064000800017f */
[----:B-1----:R-:W-:Y:S05]  /*8440*/  @!P0 NANOSLEEP.SYNCS 0x989680 ;  /* 0x009896800000895d */ /* 0x002fea0003900000 */
[----:B------:R-:W1:Y:S02]  /*8450*/  @!P0 SYNCS.PHASECHK.TRANS64 P0, [R9+URZ], R4 ;  /* 0x00000004090085a7 */ /* 0x000e64000800007f */
[----:B-1----:R-:W-:Y:S05]  /*8460*/  @!P0 BRA `(.L_x_186) ;  /* 0xfffffffc00f08947 */ /* 0x002fea000383ffff */
[----:B------:R-:W-:Y:S05]  /*8470*/  BRA `(.L_x_200) ;  /* 0xfffffff800c47947 */ /* 0x000fea000383ffff */
.L_x_187:
[----:B0-----:R0:W1:Y:S02]  /*8480*/  SYNCS.PHASECHK.TRANS64.TRYWAIT P0, [R8+URZ], R5 ;  /* 0x00000005080075a7 */ /* 0x001064000800017f */
[----:B-1----:R-:W-:Y:S05]  /*8490*/  @!P0 NANOSLEEP.SYNCS 0x989680 ;  /* 0x009896800000895d */ /* 0x002fea0003900000 */
[----:B------:R-:W1:Y:S02]  /*84a0*/  @!P0 SYNCS.PHASECHK.TRANS64 P0, [R8+URZ], R5 ;  /* 0x00000005080085a7 */ /* 0x000e64000800007f */
[----:B-1----:R-:W-:Y:S05]  /*84b0*/  @!P0 BRA `(.L_x_187) ;  /* 0xfffffffc00f08947 */ /* 0x002fea000383ffff */
[----:B------:R-:W-:Y:S05]  /*84c0*/  BRA `(.L_x_201) ;  /* 0xfffffff800d47947 */ /* 0x000fea000383ffff */
.L_x_188:
[----:B0-----:R0:W1:Y:S02]  /*84d0*/  SYNCS.PHASECHK.TRANS64.TRYWAIT P0, [R9+URZ], R4 ;  /* 0x00000004090075a7 */ /* 0x001064000800017f */
[----:B-1----:R-:W-:Y:S05]  /*84e0*/  @!P0 NANOSLEEP.SYNCS 0x989680 ;  /* 0x009896800000895d */ /* 0x002fea0003900000 */
[----:B------:R-:W1:Y:S02]  /*84f0*/  @!P0 SYNCS.PHASECHK.TRANS64 P0, [R9+URZ], R4 ;  /* 0x00000004090085a7 */ /* 0x000e64000800007f */
[----:B-1----:R-:W-:Y:S05]  /*8500*/  @!P0 BRA `(.L_x_188) ;  /* 0xfffffffc00f08947 */ /* 0x002fea000383ffff */
[----:B------:R-:W-:Y:S05]  /*8510*/  BRA `(.L_x_202) ;  /* 0xfffffff800e47947 */ /* 0x000fea000383ffff */
.L_x_189:
[----:B0-----:R0:W1:Y:S02]  /*8520*/  SYNCS.PHASECHK.TRANS64.TRYWAIT P0, [R6+URZ], R5 ;  /* 0x00000005060075a7 */ /* 0x001064000800017f */
[----:B-1----:R-:W-:Y:S05]  /*8530*/  @!P0 NANOSLEEP.SYNCS 0x989680 ;  /* 0x009896800000895d */ /* 0x002fea0003900000 */
[----:B------:R-:W1:Y:S02]  /*8540*/  @!P0 SYNCS.PHASECHK.TRANS64 P0, [R6+URZ], R5 ;  /* 0x00000005060085a7 */ /* 0x000e64000800007f */
[----:B-1----:R-:W-:Y:S05]  /*8550*/  @!P0 BRA `(.L_x_189) ;  /* 0xfffffffc00f08947 */ /* 0x002fea000383ffff */
[----:B------:R-:W-:Y:S05]  /*8560*/  BRA `(.L_x_203) ;  /* 0xfffffff800ec7947 */ /* 0x000fea000383ffff */
.L_x_204:
[----:B------:R-:W-:-:S00]  /*8570*/  BRA `(.L_x_204) ;  /* 0xfffffffc00fc7947 */ /* 0x000fc0000383ffff */
[----:B------:R-:W-:-:S00]  /*8580*/  NOP ;  /* 0x0000000000007918 */ /* 0x000fc00000000000 */
[----:B------:R-:W-:-:S00]  /*8590*/  NOP ;  /* 0x0000000000007918 */ /* 0x000fc00000000000 */
[----:B------:R-:W-:-:S00]  /*85a0*/  NOP ;  /* 0x0000000000007918 */ /* 0x000fc00000000000 */
[----:B------:R-:W-:-:S00]  /*85b0*/  NOP ;  /* 0x0000000000007918 */ /* 0x000fc00000000000 */
[----:B------:R-:W-:-:S00]  /*85c0*/  NOP ;  /* 0x0000000000007918 */ /* 0x000fc00000000000 */
[----:B------:R-:W-:-:S00]  /*85d0*/  NOP ;  /* 0x0000000000007918 */ /* 0x000fc00000000000 */
[----:B------:R-:W-:-:S00]  /*85e0*/  NOP ;  /* 0x0000000000007918 */ /* 0x000fc00000000000 */
[----:B------:R-:W-:-:S00]  /*85f0*/  NOP ;  /* 0x0000000000007918 */ /* 0x000fc00000000000 */
.L_x_205:


//--------------------- .nv.global.init           --------------------------
	.section	.nv.global.init,"aw",@progbits
.nv.global.init:
	.type		$str$22,@object
	.size		$str$22,($str$23 - $str$22)
$str$22:
        /*0000*/ 	.byte	0x6b, 0x5f, 0x74, 0x69, 0x6c, 0x65, 0x5f, 0x63, 0x6f, 0x75, 0x6e, 0x74, 0x20, 0x3e, 0x3d, 0x20
        /*0010*/ 	.byte	0x31, 0x00
	.type		$str$23,@object
	.size		$str$23,(__unnamed_1 - $str$23)
$str$23:
        /*0012*/ 	.byte	0x2f, 0x74, 0x6d, 0x70, 0x2f, 0x63, 0x75, 0x74, 0x6c, 0x61, 0x73, 0x73, 0x5f, 0x73, 0x77, 0x65
        /*0022*/ 	.byte	0x65, 0x70, 0x5f, 0x73, 0x72, 0x63, 0x2f, 0x69, 0x6e, 0x63, 0x6c, 0x75, 0x64, 0x65, 0x2f, 0x63
        /*0032*/ 	.byte	0x75, 0x74, 0x6c, 0x61, 0x73, 0x73, 0x2f, 0x67, 0x65, 0x6d, 0x6d, 0x2f, 0x63, 0x6f, 0x6c, 0x6c
        /*0042*/ 	.byte	0x65, 0x63, 0x74, 0x69, 0x76, 0x65, 0x2f, 0x73, 0x6d, 0x39, 0x30, 0x5f, 0x6d, 0x6d, 0x61, 0x5f
        /*0052*/ 	.byte	0x74, 0x6d, 0x61, 0x5f, 0x67, 0x6d, 0x6d, 0x61, 0x5f, 0x73, 0x73, 0x5f, 0x77, 0x61, 0x72, 0x70
        /*0062*/ 	.byte	0x73, 0x70, 0x65, 0x63, 0x69, 0x61, 0x6c, 0x69, 0x7a, 0x65, 0x64, 0x2e, 0x68, 0x70, 0x70, 0x00
	.type		__unnamed_1,@object
	.size		__unnamed_1,(.L_0 - __unnamed_1)
__unnamed_1:
        /*0072*/ 	.byte	0x76, 0x6f, 0x69, 0x64, 0x20, 0x63, 0x75, 0x74, 0x6c, 0x61, 0x73, 0x73, 0x3a, 0x3a, 0x67, 0x65
        /* <DEDUP_REMOVED lines=181> */
        /*0bd2*/ 	.byte	0x64, 0x65, 0x6e, 0x74, 0x69, 0x74, 0x79, 0x5d, 0x00
.L_0:


//--------------------- .nv.shared._ZN7cutlass13device_kernelINS_4gemm6kernel13GemmUniversalIN4cute5tupleIJiiiiEEENS1_10collective13CollectiveMmaINS1_34MainloopSm90TmaGmmaWarpSpecializedILi7ENS5_IJNS4_1CILi4EEESB_NSA_ILi1EEEEEENS1_35KernelTmaWarpSpecializedCooperativeEEENS5_IJNSA_ILi128EEESG_NSA_ILi64EEEEEENS_10bfloat16_tENS5_IJlSC_lEEESJ_SK_NS4_8TiledMMAINS4_8MMA_AtomIJNS4_4SM904GMMA28MMA_64x128x16_F32BF16BF16_SSILNSO_5MajorE0ELSQ_0ELNSO_7ScaleInE1ELSR_1EEEEEENS4_6LayoutINS5_IJNSA_ILi2EEESC_SC_EEENS5_IJSC_NSA_ILi0EEESX_EEEEENS5_IJNS4_10UnderscoreES10_S10_EEEEENS4_23SM90_TMA_LOAD_MULTICASTENS4_14ComposedLayoutINS4_7SwizzleILi3ELi4ELi3EEENS4_18smem_ptr_flag_bitsILi16EEENSU_INS5_IJNSA_ILi8EEESH_EEENS5_IJSH_SC_EEEEEEEvNS4_8identityES13_S1D_vS1E_EENS_8epilogue10collective6detail29Sm90TmaWarpSpecializedAdapterINS1H_15DefaultEpilogueISJ_SK_SK_NS1G_6thread17LinearCombinationISJ_Li1EffLNS1L_9ScaleType4KindE0ELNS_15FloatRoundStyleE2ESJ_EENS1_15EpilogueDefaultEEEEEvvEEEEvNT_6ParamsE --------------------------
	.section	.nv.shared._ZN7cutlass13device_kernelINS_4gemm6kernel13GemmUniversalIN4cute5tupleIJiiiiEEENS1_10collective13CollectiveMmaINS1_34MainloopSm90TmaGmmaWarpSpecializedILi7ENS5_IJNS4_1CILi4EEESB_NSA_ILi1EEEEEENS1_35KernelTmaWarpSpecializedCooperativeEEENS5_IJNSA_ILi128EEESG_NSA_ILi64EEEEEENS_10bfloat16_tENS5_IJlSC_lEEESJ_SK_NS4_8TiledMMAINS4_8MMA_AtomIJNS4_4SM904GMMA28MMA_64x128x16_F32BF16BF16_SSILNSO_5MajorE0ELSQ_0ELNSO_7ScaleInE1ELSR_1EEEEEENS4_6LayoutINS5_IJNSA_ILi2EEESC_SC_EEENS5_IJSC_NSA_ILi0EEESX_EEEEENS5_IJNS4_10UnderscoreES10_S10_EEEEENS4_23SM90_TMA_LOAD_MULTICASTENS4_14ComposedLayoutINS4_7SwizzleILi3ELi4ELi3EEENS4_18smem_ptr_flag_bitsILi16EEENSU_INS5_IJNSA_ILi8EEESH_EEENS5_IJSH_SC_EEEEEEEvNS4_8identityES13_S1D_vS1E_EENS_8epilogue10collective6detail29Sm90TmaWarpSpecializedAdapterINS1H_15DefaultEpilogueISJ_SK_SK_NS1G_6thread17LinearCombinationISJ_Li1EffLNS1L_9ScaleType4KindE0ELNS_15FloatRoundStyleE2ESJ_EENS1_15EpilogueDefaultEEEEEvvEEEEvNT_6ParamsE,"aw",@nobits
	.sectionflags	@""
	.align	16
	.zero		1024


//--------------------- .nv.shared.reserved.0     --------------------------
	.section	.nv.shared.reserved.0,"aw",@nobits
	.weak		__nv_reservedSMEM_offset_0_alias
	.size		__nv_reservedSMEM_offset_0_alias, 0, 0
	.other		__nv_reservedSMEM_offset_0_alias,@"STO_CUDA_RESERVED_SHARED STV_DEFAULT"
__nv_reservedSMEM_offset_0_alias:
	.zero		0


//--------------------- .nv.global                --------------------------
	.section	.nv.global,"aw",@nobits
.nv.global:
	.type		_ZN40_INTERNAL_f7787ca8_4_k_cu_a8dbc952_268194cute1_E,@object
	.size		_ZN40_INTERNAL_f7787ca8_4_k_cu_a8dbc952_268194cute1_E,(_ZN40_INTERNAL_f7787ca8_4_k_cu_a8dbc952_268194cuda3std3__45__cpo6cbeginE - _ZN40_INTERNAL_f7787ca8_4_k_cu_a8dbc952_268194cute1_E)
_ZN40_INTERNAL_f7787ca8_4_k_cu_a8dbc952_268194cute1_E:
	.zero		1
	.type		_ZN40_INTERNAL_f7787ca8_4_k_cu_a8dbc952_268194cuda3std3__45__cpo6cbeginE,@object
	.size		_ZN40_INTERNAL_f7787ca8_4_k_cu_a8dbc952_268194cuda3std3__45__cpo6cbeginE,(_ZN40_INTERNAL_f7787ca8_4_k_cu_a8dbc952_268194cuda3std3__48in_placeE - _ZN40_INTERNAL_f7787ca8_4_k_cu_a8dbc952_268194cuda3std3__45__cpo6cbeginE)
_ZN40_INTERNAL_f7787ca8_4_k_cu_a8dbc952_268194cuda3std3__45__cpo6cbeginE:
	.zero		1
	.type		_ZN40_INTERNAL_f7787ca8_4_k_cu_a8dbc952_268194cuda3std3__48in_placeE,@object
	.size		_ZN40_INTERNAL_f7787ca8_4_k_cu_a8dbc952_268194cuda3std3__48in_placeE,(_ZN40_INTERNAL_f7787ca8_4_k_cu_a8dbc952_268194cuda3std6ranges3__45__cpo9iter_moveE - _ZN40_INTERNAL_f7787ca8_4_k_cu_a8dbc952_268194cuda3std3__48in_placeE)
_ZN40_INTERNAL_f7787ca8_4_k_cu_a8dbc952_268194cuda3std3__48in_placeE:
	.zero		1
	.type		_ZN40_INTERNAL_f7787ca8_4_k_cu_a8dbc952_268194cuda3std6ranges3__45__cpo9iter_moveE,@object
	.size		_ZN40_INTERNAL_f7787ca8_4_k_cu_a8dbc952_268194cuda3std6ranges3__45__cpo9iter_moveE,(_ZN40_INTERNAL_f7787ca8_4_k_cu_a8dbc952_268194cuda3std3__45__cpo5beginE - _ZN40_INTERNAL_f7787ca8_4_k_cu_a8dbc952_268194cuda3std6ranges3__45__cpo9iter_moveE)
_ZN40_INTERNAL_f7787ca8_4_k_cu_a8dbc952_268194cuda3std6ranges3__45__cpo9iter_moveE:
	.zero		1
	.type		_ZN40_INTERNAL_f7787ca8_4_k_cu_a8dbc952_268194cuda3std3__45__cpo5beginE,@object
	.size		_ZN40_INTERNAL_f7787ca8_4_k_cu_a8dbc952_268194cuda3std3__45__cpo5beginE,(_ZN40_INTERNAL_f7787ca8_4_k_cu_a8dbc952_268194cuda3std3__442_GLOBAL__N__f7787ca8_4_k_cu_a8dbc952_268196ignoreE - _ZN40_INTERNAL_f7787ca8_4_k_cu_a8dbc952_268194cuda3std3__45__cpo5beginE)
_ZN40_INTERNAL_f7787ca8_4_k_cu_a8dbc952_268194cuda3std3__45__cpo5beginE:
	.zero		1
	.type		_ZN40_INTERNAL_f7787ca8_4_k_cu_a8dbc952_268194cuda3std3__442_GLOBAL__N__f7787ca8_4_k_cu_a8dbc952_268196ignoreE,@object
	.size		_ZN40_INTERNAL_f7787ca8_4_k_cu_a8dbc952_268194cuda3std3__442_GLOBAL__N__f7787ca8_4_k_cu_a8dbc952_268196ignoreE,(_ZN40_INTERNAL_f7787ca8_4_k_cu_a8dbc952_268194cute7productE - _ZN40_INTERNAL_f7787ca8_4_k_cu_a8dbc952_268194cuda3std3__442_GLOBAL__N__f7787ca8_4_k_cu_a8dbc952_268196ignoreE)
_ZN40_INTERNAL_f7787ca8_4_k_cu_a8dbc952_268194cuda3std3__442_GLOBAL__N__f7787ca8_4_k_cu_a8dbc952_268196ignoreE:
	.zero		1
	.type		_ZN40_INTERNAL_f7787ca8_4_k_cu_a8dbc952_268194cute7productE,@object
	.size		_ZN40_INTERNAL_f7787ca8_4_k_cu_a8dbc952_268194cute7productE,(_ZN40_INTERNAL_f7787ca8_4_k_cu_a8dbc952_268194cuda3std3__45__cpo3endE - _ZN40_INTERNAL_f7787ca8_4_k_cu_a8dbc952_268194cute7productE)
_ZN40_INTERNAL_f7787ca8_4_k_cu_a8dbc952_268194cute7productE:
	.zero		1
	.type		_ZN40_INTERNAL_f7787ca8_4_k_cu_a8dbc952_268194cuda3std3__45__cpo3endE,@object
	.size		_ZN40_INTERNAL_f7787ca8_4_k_cu_a8dbc952_268194cuda3std3__45__cpo3endE,(_ZN40_INTERNAL_f7787ca8_4_k_cu_a8dbc952_268194cuda3std3__419piecewise_constructE - _ZN40_INTERNAL_f7787ca8_4_k_cu_a8dbc952_268194cuda3std3__45__cpo3endE)
_ZN40_INTERNAL_f7787ca8_4_k_cu_a8dbc952_268194cuda3std3__45__cpo3endE:
	.zero		1
	.type		_ZN40_INTERNAL_f7787ca8_4_k_cu_a8dbc952_268194cuda3std3__419piecewise_constructE,@object
	.size		_ZN40_INTERNAL_f7787ca8_4_k_cu_a8dbc952_268194cuda3std3__419piecewise_constructE,(_ZN40_INTERNAL_f7787ca8_4_k_cu_a8dbc952_268194cuda3std3__45__cpo4cendE - _ZN40_INTERNAL_f7787ca8_4_k_cu_a8dbc952_268194cuda3std3__419piecewise_constructE)
_ZN40_INTERNAL_f7787ca8_4_k_cu_a8dbc952_268194cuda3std3__419piecewise_constructE:
	.zero		1
	.type		_ZN40_INTERNAL_f7787ca8_4_k_cu_a8dbc952_268194cuda3std3__45__cpo4cendE,@object
	.size		_ZN40_INTERNAL_f7787ca8_4_k_cu_a8dbc952_268194cuda3std3__45__cpo4cendE,(_ZN40_INTERNAL_f7787ca8_4_k_cu_a8dbc952_268194cuda3std6ranges3__45__cpo4swapE - _ZN40_INTERNAL_f7787ca8_4_k_cu_a8dbc952_268194cuda3std3__45__cpo4cendE)
_ZN40_INTERNAL_f7787ca8_4_k_cu_a8dbc952_268194cuda3std3__45__cpo4cendE:
	.zero		1
	.type		_ZN40_INTERNAL_f7787ca8_4_k_cu_a8dbc952_268194cuda3std6ranges3__45__cpo4swapE,@object
	.size		_ZN40_INTERNAL_f7787ca8_4_k_cu_a8dbc952_268194cuda3std6ranges3__45__cpo4swapE,(.L_8 - _ZN40_INTERNAL_f7787ca8_4_k_cu_a8dbc952_268194cuda3std6ranges3__45__cpo4swapE)
_ZN40_INTERNAL_f7787ca8_4_k_cu_a8dbc952_268194cuda3std6ranges3__45__cpo4swapE:
	.zero		1
.L_8:


//--------------------- .nv.constant0._ZN7cutlass13device_kernelINS_4gemm6kernel13GemmUniversalIN4cute5tupleIJiiiiEEENS1_10collective13CollectiveMmaINS1_34MainloopSm90TmaGmmaWarpSpecializedILi7ENS5_IJNS4_1CILi4EEESB_NSA_ILi1EEEEEENS1_35KernelTmaWarpSpecializedCooperativeEEENS5_IJNSA_ILi128EEESG_NSA_ILi64EEEEEENS_10bfloat16_tENS5_IJlSC_lEEESJ_SK_NS4_8TiledMMAINS4_8MMA_AtomIJNS4_4SM904GMMA28MMA_64x128x16_F32BF16BF16_SSILNSO_5MajorE0ELSQ_0ELNSO_7ScaleInE1ELSR_1EEEEEENS4_6LayoutINS5_IJNSA_ILi2EEESC_SC_EEENS5_IJSC_NSA_ILi0EEESX_EEEEENS5_IJNS4_10UnderscoreES10_S10_EEEEENS4_23SM90_TMA_LOAD_MULTICASTENS4_14ComposedLayoutINS4_7SwizzleILi3ELi4ELi3EEENS4_18smem_ptr_flag_bitsILi16EEENSU_INS5_IJNSA_ILi8EEESH_EEENS5_IJSH_SC_EEEEEEEvNS4_8identityES13_S1D_vS1E_EENS_8epilogue10collective6detail29Sm90TmaWarpSpecializedAdapterINS1H_15DefaultEpilogueISJ_SK_SK_NS1G_6thread17LinearCombinationISJ_Li1EffLNS1L_9ScaleType4KindE0ELNS_15FloatRoundStyleE2ESJ_EENS1_15EpilogueDefaultEEEEEvvEEEEvNT_6ParamsE --------------------------
	.section	.nv.constant0._ZN7cutlass13device_kernelINS_4gemm6kernel13GemmUniversalIN4cute5tupleIJiiiiEEENS1_10collective13CollectiveMmaINS1_34MainloopSm90TmaGmmaWarpSpecializedILi7ENS5_IJNS4_1CILi4EEESB_NSA_ILi1EEEEEENS1_35KernelTmaWarpSpecializedCooperativeEEENS5_IJNSA_ILi128EEESG_NSA_ILi64EEEEEENS_10bfloat16_tENS5_IJlSC_lEEESJ_SK_NS4_8TiledMMAINS4_8MMA_AtomIJNS4_4SM904GMMA28MMA_64x128x16_F32BF16BF16_SSILNSO_5MajorE0ELSQ_0ELNSO_7ScaleInE1ELSR_1EEEEEENS4_6LayoutINS5_IJNSA_ILi2EEESC_SC_EEENS5_IJSC_NSA_ILi0EEESX_EEEEENS5_IJNS4_10UnderscoreES10_S10_EEEEENS4_23SM90_TMA_LOAD_MULTICASTENS4_14ComposedLayoutINS4_7SwizzleILi3ELi4ELi3EEENS4_18smem_ptr_flag_bitsILi16EEENSU_INS5_IJNSA_ILi8EEESH_EEENS5_IJSH_SC_EEEEEEEvNS4_8identityES13_S1D_vS1E_EENS_8epilogue10collective6detail29Sm90TmaWarpSpecializedAdapterINS1H_15DefaultEpilogueISJ_SK_SK_NS1G_6thread17LinearCombinationISJ_Li1EffLNS1L_9ScaleType4KindE0ELNS_15FloatRoundStyleE2ESJ_EENS1_15EpilogueDefaultEEEEEvvEEEEvNT_6ParamsE,"a",@progbits
	.sectionflags	@""
	.align	4
.nv.constant0._ZN7cutlass13device_kernelINS_4gemm6kernel13GemmUniversalIN4cute5tupleIJiiiiEEENS1_10collective13CollectiveMmaINS1_34MainloopSm90TmaGmmaWarpSpecializedILi7ENS5_IJNS4_1CILi4EEESB_NSA_ILi1EEEEEENS1_35KernelTmaWarpSpecializedCooperativeEEENS5_IJNSA_ILi128EEESG_NSA_ILi64EEEEEENS_10bfloat16_tENS5_IJlSC_lEEESJ_SK_NS4_8TiledMMAINS4_8MMA_AtomIJNS4_4SM904GMMA28MMA_64x128x16_F32BF16BF16_SSILNSO_5MajorE0ELSQ_0ELNSO_7ScaleInE1ELSR_1EEEEEENS4_6LayoutINS5_IJNSA_ILi2EEESC_SC_EEENS5_IJSC_NSA_ILi0EEESX_EEEEENS5_IJNS4_10UnderscoreES10_S10_EEEEENS4_23SM90_TMA_LOAD_MULTICASTENS4_14ComposedLayoutINS4_7SwizzleILi3ELi4ELi3EEENS4_18smem_ptr_flag_bitsILi16EEENSU_INS5_IJNSA_ILi8EEESH_EEENS5_IJSH_SC_EEEEEEEvNS4_8identityES13_S1D_vS1E_EENS_8epilogue10collective6detail29Sm90TmaWarpSpecializedAdapterINS1H_15DefaultEpilogueISJ_SK_SK_NS1G_6thread17LinearCombinationISJ_Li1EffLNS1L_9ScaleType4KindE0ELNS_15FloatRoundStyleE2ESJ_EENS1_15EpilogueDefaultEEEEEvvEEEEvNT_6ParamsE:
	.zero		1664


//--------------------- SYMBOLS --------------------------

	.type		.nv.reservedSmem.offset0,@object
	.size		.nv.reservedSmem.offset0,0x4
	.type		__assertfail,@function
